//
// Generated by NVIDIA NVVM Compiler
//
// Compiler Build ID: CL-36424714
// Cuda compilation tools, release 13.0, V13.0.88
// Based on NVVM 20.0.0
//

.version 9.0
.target sm_100
.address_size 64

	// .globl	_Z9update_QsPfS_S_i

.visible .entry _Z9update_QsPfS_S_i(
	.param .u64 .ptr .align 1 _Z9update_QsPfS_S_i_param_0,
	.param .u64 .ptr .align 1 _Z9update_QsPfS_S_i_param_1,
	.param .u64 .ptr .align 1 _Z9update_QsPfS_S_i_param_2,
	.param .u32 _Z9update_QsPfS_S_i_param_3
)
{
	.reg .pred 	%p<21>;
	.reg .b32 	%r<34>;
	.reg .b32 	%f<138>;
	.reg .b64 	%rd<12>;

	ld.param.u64 	%rd2, [_Z9update_QsPfS_S_i_param_0];
	ld.param.u64 	%rd3, [_Z9update_QsPfS_S_i_param_1];
	ld.param.u64 	%rd4, [_Z9update_QsPfS_S_i_param_2];
	ld.param.u32 	%r3, [_Z9update_QsPfS_S_i_param_3];
	mov.u32 	%r4, %tid.x;
	mov.u32 	%r5, %ctaid.x;
	mov.u32 	%r6, %ntid.x;
	mad.lo.s32 	%r1, %r5, %r6, %r4;
	setp.gt.s32 	%p1, %r1, 67108863;
	@%p1 bra 	$L__BB0_13;
	cvta.to.global.u64 	%rd5, %rd2;
	mul.wide.s32 	%rd6, %r1, 4;
	add.s64 	%rd1, %rd5, %rd6;
	ld.global.f32 	%f1, [%rd1];
	setp.eq.f32 	%p2, %f1, 0f7F800000;
	@%p2 bra 	$L__BB0_13;
	shr.s32 	%r7, %r1, 31;
	shr.u32 	%r8, %r7, 19;
	add.s32 	%r9, %r1, %r8;
	shr.s32 	%r2, %r9, 13;
	and.b32  	%r10, %r9, -8192;
	sub.s32 	%r11, %r1, %r10;
	cvt.rn.f32.s32 	%f16, %r11;
	cvta.to.global.u64 	%rd7, %rd3;
	mul.wide.s32 	%rd8, %r3, 4;
	add.s64 	%rd9, %rd7, %rd8;
	ld.global.f32 	%f17, [%rd9+2396];
	cvta.to.global.u64 	%rd10, %rd4;
	add.s64 	%rd11, %rd10, %rd8;
	ld.global.f32 	%f2, [%rd11+2396];
	sub.f32 	%f3, %f16, %f17;
	abs.f32 	%f4, %f3;
	setp.eq.f32 	%p3, %f3, 0f3F800000;
	mov.f32 	%f136, 0f3F800000;
	@%p3 bra 	$L__BB0_7;
	setp.num.f32 	%p4, %f4, %f4;
	@%p4 bra 	$L__BB0_5;
	mov.f32 	%f73, 0f40000000;
	add.rn.f32 	%f136, %f3, %f73;
	bra.uni 	$L__BB0_7;
$L__BB0_5:
	setp.lt.f32 	%p5, %f4, 0f00800000;
	mul.f32 	%f18, %f4, 0f4B800000;
	selp.f32 	%f19, %f18, %f4, %p5;
	mov.b32 	%r12, %f19;
	add.s32 	%r13, %r12, -1060439283;
	and.b32  	%r14, %r13, -8388608;
	sub.s32 	%r15, %r12, %r14;
	mov.b32 	%f20, %r15;
	cvt.rn.f32.s32 	%f21, %r14;
	selp.f32 	%f22, 0fC1C00000, 0f00000000, %p5;
	fma.rn.f32 	%f23, %f21, 0f34000000, %f22;
	add.f32 	%f24, %f20, 0fBF800000;
	add.f32 	%f25, %f20, 0f3F800000;
	rcp.approx.ftz.f32 	%f26, %f25;
	add.f32 	%f27, %f24, %f24;
	mul.f32 	%f28, %f27, %f26;
	mul.f32 	%f29, %f28, %f28;
	neg.f32 	%f30, %f28;
	sub.f32 	%f31, %f24, %f28;
	add.f32 	%f32, %f31, %f31;
	fma.rn.f32 	%f33, %f30, %f24, %f32;
	mul.rn.f32 	%f34, %f26, %f33;
	fma.rn.f32 	%f35, %f29, 0f3A2C32E4, 0f3B52E7DB;
	fma.rn.f32 	%f36, %f35, %f29, 0f3C93BB73;
	fma.rn.f32 	%f37, %f36, %f29, 0f3DF6384F;
	mul.rn.f32 	%f38, %f37, %f29;
	fma.rn.f32 	%f39, %f28, 0f3FB8AA3B, %f23;
	mul.f32 	%f40, %f38, 0f40400000;
	sub.f32 	%f41, %f23, %f39;
	fma.rn.f32 	%f42, %f28, 0f3FB8AA3B, %f41;
	fma.rn.f32 	%f43, %f34, 0f3FB8AA3B, %f42;
	fma.rn.f32 	%f44, %f28, 0f32A55E34, %f43;
	fma.rn.f32 	%f45, %f40, %f34, %f44;
	fma.rn.f32 	%f46, %f38, %f28, %f45;
	add.rn.f32 	%f47, %f39, %f46;
	mov.f32 	%f48, 0f40000000;
	mul.rn.f32 	%f49, %f47, %f48;
	cvt.rni.f32.f32 	%f50, %f49;
	sub.f32 	%f51, %f49, %f50;
	neg.f32 	%f52, %f49;
	fma.rn.f32 	%f53, %f47, 0f40000000, %f52;
	neg.f32 	%f54, %f39;
	add.rn.f32 	%f55, %f47, %f54;
	neg.f32 	%f56, %f55;
	add.rn.f32 	%f57, %f46, %f56;
	fma.rn.f32 	%f58, %f57, 0f40000000, %f53;
	add.f32 	%f59, %f51, %f58;
	setp.gt.f32 	%p6, %f50, 0f00000000;
	selp.b32 	%r16, 0, -2097152000, %p6;
	setp.neu.f32 	%p7, %f3, 0f00000000;
	setp.neu.f32 	%p8, %f4, 0f7F800000;
	setp.lt.f32 	%p9, %f49, 0f00000000;
	selp.f32 	%f60, 0f00000000, 0f7F800000, %p9;
	abs.f32 	%f61, %f49;
	setp.gt.f32 	%p10, %f61, 0f43180000;
	cvt.rzi.s32.f32 	%r17, %f50;
	shl.b32 	%r18, %r17, 23;
	sub.s32 	%r19, %r18, %r16;
	mov.b32 	%f62, %r19;
	add.s32 	%r20, %r16, 2130706432;
	mov.b32 	%f63, %r20;
	fma.rn.f32 	%f64, %f59, 0f391FCB8E, 0f3AAF85ED;
	fma.rn.f32 	%f65, %f64, %f59, 0f3C1D9856;
	fma.rn.f32 	%f66, %f65, %f59, 0f3D6357BB;
	fma.rn.f32 	%f67, %f66, %f59, 0f3E75FDEC;
	fma.rn.f32 	%f68, %f67, %f59, 0f3F317218;
	fma.rn.f32 	%f69, %f68, %f59, 0f3F800000;
	mul.f32 	%f70, %f69, %f63;
	mul.f32 	%f71, %f70, %f62;
	selp.f32 	%f136, %f60, %f71, %p10;
	and.pred  	%p11, %p7, %p8;
	@%p11 bra 	$L__BB0_7;
	add.f32 	%f72, %f3, %f3;
	mov.b32 	%r21, %f72;
	and.b32  	%r22, %r21, 2147483647;
	mov.b32 	%f136, %r22;
$L__BB0_7:
	cvt.rn.f32.s32 	%f75, %r2;
	sub.f32 	%f9, %f75, %f2;
	abs.f32 	%f10, %f9;
	setp.eq.f32 	%p12, %f9, 0f3F800000;
	mov.f32 	%f137, 0f3F800000;
	@%p12 bra 	$L__BB0_12;
	setp.num.f32 	%p13, %f10, %f10;
	@%p13 bra 	$L__BB0_10;
	mov.f32 	%f131, 0f40000000;
	add.rn.f32 	%f137, %f9, %f131;
	bra.uni 	$L__BB0_12;
$L__BB0_10:
	setp.lt.f32 	%p14, %f10, 0f00800000;
	mul.f32 	%f76, %f10, 0f4B800000;
	selp.f32 	%f77, %f76, %f10, %p14;
	mov.b32 	%r23, %f77;
	add.s32 	%r24, %r23, -1060439283;
	and.b32  	%r25, %r24, -8388608;
	sub.s32 	%r26, %r23, %r25;
	mov.b32 	%f78, %r26;
	cvt.rn.f32.s32 	%f79, %r25;
	selp.f32 	%f80, 0fC1C00000, 0f00000000, %p14;
	fma.rn.f32 	%f81, %f79, 0f34000000, %f80;
	add.f32 	%f82, %f78, 0fBF800000;
	add.f32 	%f83, %f78, 0f3F800000;
	rcp.approx.ftz.f32 	%f84, %f83;
	add.f32 	%f85, %f82, %f82;
	mul.f32 	%f86, %f85, %f84;
	mul.f32 	%f87, %f86, %f86;
	neg.f32 	%f88, %f86;
	sub.f32 	%f89, %f82, %f86;
	add.f32 	%f90, %f89, %f89;
	fma.rn.f32 	%f91, %f88, %f82, %f90;
	mul.rn.f32 	%f92, %f84, %f91;
	fma.rn.f32 	%f93, %f87, 0f3A2C32E4, 0f3B52E7DB;
	fma.rn.f32 	%f94, %f93, %f87, 0f3C93BB73;
	fma.rn.f32 	%f95, %f94, %f87, 0f3DF6384F;
	mul.rn.f32 	%f96, %f95, %f87;
	fma.rn.f32 	%f97, %f86, 0f3FB8AA3B, %f81;
	mul.f32 	%f98, %f96, 0f40400000;
	sub.f32 	%f99, %f81, %f97;
	fma.rn.f32 	%f100, %f86, 0f3FB8AA3B, %f99;
	fma.rn.f32 	%f101, %f92, 0f3FB8AA3B, %f100;
	fma.rn.f32 	%f102, %f86, 0f32A55E34, %f101;
	fma.rn.f32 	%f103, %f98, %f92, %f102;
	fma.rn.f32 	%f104, %f96, %f86, %f103;
	add.rn.f32 	%f105, %f97, %f104;
	mov.f32 	%f106, 0f40000000;
	mul.rn.f32 	%f107, %f105, %f106;
	cvt.rni.f32.f32 	%f108, %f107;
	sub.f32 	%f109, %f107, %f108;
	neg.f32 	%f110, %f107;
	fma.rn.f32 	%f111, %f105, 0f40000000, %f110;
	neg.f32 	%f112, %f97;
	add.rn.f32 	%f113, %f105, %f112;
	neg.f32 	%f114, %f113;
	add.rn.f32 	%f115, %f104, %f114;
	fma.rn.f32 	%f116, %f115, 0f40000000, %f111;
	add.f32 	%f117, %f109, %f116;
	setp.gt.f32 	%p15, %f108, 0f00000000;
	selp.b32 	%r27, 0, -2097152000, %p15;
	setp.neu.f32 	%p16, %f9, 0f00000000;
	setp.neu.f32 	%p17, %f10, 0f7F800000;
	setp.lt.f32 	%p18, %f107, 0f00000000;
	selp.f32 	%f118, 0f00000000, 0f7F800000, %p18;
	abs.f32 	%f119, %f107;
	setp.gt.f32 	%p19, %f119, 0f43180000;
	cvt.rzi.s32.f32 	%r28, %f108;
	shl.b32 	%r29, %r28, 23;
	sub.s32 	%r30, %r29, %r27;
	mov.b32 	%f120, %r30;
	add.s32 	%r31, %r27, 2130706432;
	mov.b32 	%f121, %r31;
	fma.rn.f32 	%f122, %f117, 0f391FCB8E, 0f3AAF85ED;
	fma.rn.f32 	%f123, %f122, %f117, 0f3C1D9856;
	fma.rn.f32 	%f124, %f123, %f117, 0f3D6357BB;
	fma.rn.f32 	%f125, %f124, %f117, 0f3E75FDEC;
	fma.rn.f32 	%f126, %f125, %f117, 0f3F317218;
	fma.rn.f32 	%f127, %f126, %f117, 0f3F800000;
	mul.f32 	%f128, %f127, %f121;
	mul.f32 	%f129, %f128, %f120;
	selp.f32 	%f137, %f118, %f129, %p19;
	and.pred  	%p20, %p16, %p17;
	@%p20 bra 	$L__BB0_12;
	add.f32 	%f130, %f9, %f9;
	mov.b32 	%r32, %f130;
	and.b32  	%r33, %r32, 2147483647;
	mov.b32 	%f137, %r33;
$L__BB0_12:
	add.f32 	%f132, %f136, %f137;
	sqrt.rn.f32 	%f133, %f132;
	rcp.rn.f32 	%f134, %f133;
	add.f32 	%f135, %f1, %f134;
	st.global.f32 	[%rd1], %f135;
$L__BB0_13:
	ret;

}
	// .globl	_Z6set_QsPfS_S_
.visible .entry _Z6set_QsPfS_S_(
	.param .u64 .ptr .align 1 _Z6set_QsPfS_S__param_0,
	.param .u64 .ptr .align 1 _Z6set_QsPfS_S__param_1,
	.param .u64 .ptr .align 1 _Z6set_QsPfS_S__param_2
)
{
	.reg .pred 	%p<21>;
	.reg .b32 	%r<37>;
	.reg .b32 	%f<140>;
	.reg .b64 	%rd<15>;

	ld.param.u64 	%rd7, [_Z6set_QsPfS_S__param_0];
	ld.param.u64 	%rd8, [_Z6set_QsPfS_S__param_1];
	ld.param.u64 	%rd9, [_Z6set_QsPfS_S__param_2];
	mov.u32 	%r4, %tid.x;
	mov.u32 	%r5, %ctaid.x;
	mov.u32 	%r6, %ntid.x;
	mad.lo.s32 	%r1, %r5, %r6, %r4;
	setp.gt.s32 	%p1, %r1, 67108863;
	@%p1 bra 	$L__BB1_14;
	shr.s32 	%r8, %r1, 31;
	shr.u32 	%r9, %r8, 19;
	add.s32 	%r10, %r1, %r9;
	shr.s32 	%r11, %r10, 13;
	and.b32  	%r12, %r10, -8192;
	sub.s32 	%r13, %r1, %r12;
	cvt.rn.f32.s32 	%f1, %r13;
	cvt.rn.f32.s32 	%f2, %r11;
	cvta.to.global.u64 	%rd13, %rd8;
	cvta.to.global.u64 	%rd14, %rd9;
	mov.f32 	%f137, 0f00000000;
	mov.b32 	%r36, 0;
$L__BB1_2:
	ld.global.f32 	%f20, [%rd13];
	ld.global.f32 	%f4, [%rd14];
	sub.f32 	%f5, %f1, %f20;
	abs.f32 	%f6, %f5;
	setp.eq.f32 	%p2, %f5, 0f3F800000;
	mov.f32 	%f138, 0f3F800000;
	@%p2 bra 	$L__BB1_7;
	setp.num.f32 	%p3, %f6, %f6;
	@%p3 bra 	$L__BB1_5;
	mov.f32 	%f76, 0f40000000;
	add.rn.f32 	%f138, %f5, %f76;
	bra.uni 	$L__BB1_7;
$L__BB1_5:
	setp.lt.f32 	%p4, %f6, 0f00800000;
	mul.f32 	%f21, %f6, 0f4B800000;
	selp.f32 	%f22, %f21, %f6, %p4;
	mov.b32 	%r14, %f22;
	add.s32 	%r15, %r14, -1060439283;
	and.b32  	%r16, %r15, -8388608;
	sub.s32 	%r17, %r14, %r16;
	mov.b32 	%f23, %r17;
	cvt.rn.f32.s32 	%f24, %r16;
	selp.f32 	%f25, 0fC1C00000, 0f00000000, %p4;
	fma.rn.f32 	%f26, %f24, 0f34000000, %f25;
	add.f32 	%f27, %f23, 0fBF800000;
	add.f32 	%f28, %f23, 0f3F800000;
	rcp.approx.ftz.f32 	%f29, %f28;
	add.f32 	%f30, %f27, %f27;
	mul.f32 	%f31, %f30, %f29;
	mul.f32 	%f32, %f31, %f31;
	neg.f32 	%f33, %f31;
	sub.f32 	%f34, %f27, %f31;
	add.f32 	%f35, %f34, %f34;
	fma.rn.f32 	%f36, %f33, %f27, %f35;
	mul.rn.f32 	%f37, %f29, %f36;
	fma.rn.f32 	%f38, %f32, 0f3A2C32E4, 0f3B52E7DB;
	fma.rn.f32 	%f39, %f38, %f32, 0f3C93BB73;
	fma.rn.f32 	%f40, %f39, %f32, 0f3DF6384F;
	mul.rn.f32 	%f41, %f40, %f32;
	fma.rn.f32 	%f42, %f31, 0f3FB8AA3B, %f26;
	mul.f32 	%f43, %f41, 0f40400000;
	sub.f32 	%f44, %f26, %f42;
	fma.rn.f32 	%f45, %f31, 0f3FB8AA3B, %f44;
	fma.rn.f32 	%f46, %f37, 0f3FB8AA3B, %f45;
	fma.rn.f32 	%f47, %f31, 0f32A55E34, %f46;
	fma.rn.f32 	%f48, %f43, %f37, %f47;
	fma.rn.f32 	%f49, %f41, %f31, %f48;
	add.rn.f32 	%f50, %f42, %f49;
	mov.f32 	%f51, 0f40000000;
	mul.rn.f32 	%f52, %f50, %f51;
	cvt.rni.f32.f32 	%f53, %f52;
	sub.f32 	%f54, %f52, %f53;
	neg.f32 	%f55, %f52;
	fma.rn.f32 	%f56, %f50, 0f40000000, %f55;
	neg.f32 	%f57, %f42;
	add.rn.f32 	%f58, %f50, %f57;
	neg.f32 	%f59, %f58;
	add.rn.f32 	%f60, %f49, %f59;
	fma.rn.f32 	%f61, %f60, 0f40000000, %f56;
	add.f32 	%f62, %f54, %f61;
	setp.gt.f32 	%p5, %f53, 0f00000000;
	selp.b32 	%r18, 0, -2097152000, %p5;
	setp.neu.f32 	%p6, %f5, 0f00000000;
	setp.neu.f32 	%p7, %f6, 0f7F800000;
	setp.lt.f32 	%p8, %f52, 0f00000000;
	selp.f32 	%f63, 0f00000000, 0f7F800000, %p8;
	abs.f32 	%f64, %f52;
	setp.gt.f32 	%p9, %f64, 0f43180000;
	cvt.rzi.s32.f32 	%r19, %f53;
	shl.b32 	%r20, %r19, 23;
	sub.s32 	%r21, %r20, %r18;
	mov.b32 	%f65, %r21;
	add.s32 	%r22, %r18, 2130706432;
	mov.b32 	%f66, %r22;
	fma.rn.f32 	%f67, %f62, 0f391FCB8E, 0f3AAF85ED;
	fma.rn.f32 	%f68, %f67, %f62, 0f3C1D9856;
	fma.rn.f32 	%f69, %f68, %f62, 0f3D6357BB;
	fma.rn.f32 	%f70, %f69, %f62, 0f3E75FDEC;
	fma.rn.f32 	%f71, %f70, %f62, 0f3F317218;
	fma.rn.f32 	%f72, %f71, %f62, 0f3F800000;
	mul.f32 	%f73, %f72, %f66;
	mul.f32 	%f74, %f73, %f65;
	selp.f32 	%f138, %f63, %f74, %p9;
	and.pred  	%p10, %p6, %p7;
	@%p10 bra 	$L__BB1_7;
	add.f32 	%f75, %f5, %f5;
	mov.b32 	%r23, %f75;
	and.b32  	%r24, %r23, 2147483647;
	mov.b32 	%f138, %r24;
$L__BB1_7:
	sub.f32 	%f11, %f2, %f4;
	abs.f32 	%f12, %f11;
	setp.eq.f32 	%p11, %f11, 0f3F800000;
	mov.f32 	%f139, 0f3F800000;
	@%p11 bra 	$L__BB1_12;
	setp.num.f32 	%p12, %f12, %f12;
	@%p12 bra 	$L__BB1_10;
	mov.f32 	%f133, 0f40000000;
	add.rn.f32 	%f139, %f11, %f133;
	bra.uni 	$L__BB1_12;
$L__BB1_10:
	setp.lt.f32 	%p13, %f12, 0f00800000;
	mul.f32 	%f78, %f12, 0f4B800000;
	selp.f32 	%f79, %f78, %f12, %p13;
	mov.b32 	%r25, %f79;
	add.s32 	%r26, %r25, -1060439283;
	and.b32  	%r27, %r26, -8388608;
	sub.s32 	%r28, %r25, %r27;
	mov.b32 	%f80, %r28;
	cvt.rn.f32.s32 	%f81, %r27;
	selp.f32 	%f82, 0fC1C00000, 0f00000000, %p13;
	fma.rn.f32 	%f83, %f81, 0f34000000, %f82;
	add.f32 	%f84, %f80, 0fBF800000;
	add.f32 	%f85, %f80, 0f3F800000;
	rcp.approx.ftz.f32 	%f86, %f85;
	add.f32 	%f87, %f84, %f84;
	mul.f32 	%f88, %f87, %f86;
	mul.f32 	%f89, %f88, %f88;
	neg.f32 	%f90, %f88;
	sub.f32 	%f91, %f84, %f88;
	add.f32 	%f92, %f91, %f91;
	fma.rn.f32 	%f93, %f90, %f84, %f92;
	mul.rn.f32 	%f94, %f86, %f93;
	fma.rn.f32 	%f95, %f89, 0f3A2C32E4, 0f3B52E7DB;
	fma.rn.f32 	%f96, %f95, %f89, 0f3C93BB73;
	fma.rn.f32 	%f97, %f96, %f89, 0f3DF6384F;
	mul.rn.f32 	%f98, %f97, %f89;
	fma.rn.f32 	%f99, %f88, 0f3FB8AA3B, %f83;
	mul.f32 	%f100, %f98, 0f40400000;
	sub.f32 	%f101, %f83, %f99;
	fma.rn.f32 	%f102, %f88, 0f3FB8AA3B, %f101;
	fma.rn.f32 	%f103, %f94, 0f3FB8AA3B, %f102;
	fma.rn.f32 	%f104, %f88, 0f32A55E34, %f103;
	fma.rn.f32 	%f105, %f100, %f94, %f104;
	fma.rn.f32 	%f106, %f98, %f88, %f105;
	add.rn.f32 	%f107, %f99, %f106;
	mov.f32 	%f108, 0f40000000;
	mul.rn.f32 	%f109, %f107, %f108;
	cvt.rni.f32.f32 	%f110, %f109;
	sub.f32 	%f111, %f109, %f110;
	neg.f32 	%f112, %f109;
	fma.rn.f32 	%f113, %f107, 0f40000000, %f112;
	neg.f32 	%f114, %f99;
	add.rn.f32 	%f115, %f107, %f114;
	neg.f32 	%f116, %f115;
	add.rn.f32 	%f117, %f106, %f116;
	fma.rn.f32 	%f118, %f117, 0f40000000, %f113;
	add.f32 	%f119, %f111, %f118;
	setp.gt.f32 	%p14, %f110, 0f00000000;
	selp.b32 	%r29, 0, -2097152000, %p14;
	setp.neu.f32 	%p15, %f11, 0f00000000;
	setp.neu.f32 	%p16, %f12, 0f7F800000;
	setp.lt.f32 	%p17, %f109, 0f00000000;
	selp.f32 	%f120, 0f00000000, 0f7F800000, %p17;
	abs.f32 	%f121, %f109;
	setp.gt.f32 	%p18, %f121, 0f43180000;
	cvt.rzi.s32.f32 	%r30, %f110;
	shl.b32 	%r31, %r30, 23;
	sub.s32 	%r32, %r31, %r29;
	mov.b32 	%f122, %r32;
	add.s32 	%r33, %r29, 2130706432;
	mov.b32 	%f123, %r33;
	fma.rn.f32 	%f124, %f119, 0f391FCB8E, 0f3AAF85ED;
	fma.rn.f32 	%f125, %f124, %f119, 0f3C1D9856;
	fma.rn.f32 	%f126, %f125, %f119, 0f3D6357BB;
	fma.rn.f32 	%f127, %f126, %f119, 0f3E75FDEC;
	fma.rn.f32 	%f128, %f127, %f119, 0f3F317218;
	fma.rn.f32 	%f129, %f128, %f119, 0f3F800000;
	mul.f32 	%f130, %f129, %f123;
	mul.f32 	%f131, %f130, %f122;
	selp.f32 	%f139, %f120, %f131, %p18;
	and.pred  	%p19, %p15, %p16;
	@%p19 bra 	$L__BB1_12;
	add.f32 	%f132, %f11, %f11;
	mov.b32 	%r34, %f132;
	and.b32  	%r35, %r34, 2147483647;
	mov.b32 	%f139, %r35;
$L__BB1_12:
	add.f32 	%f134, %f138, %f139;
	sqrt.rn.f32 	%f135, %f134;
	rcp.rn.f32 	%f136, %f135;
	add.f32 	%f137, %f137, %f136;
	add.s32 	%r36, %r36, 1;
	add.s64 	%rd14, %rd14, 4;
	add.s64 	%rd13, %rd13, 4;
	setp.ne.s32 	%p20, %r36, 600;
	@%p20 bra 	$L__BB1_2;
	cvta.to.global.u64 	%rd10, %rd7;
	mul.wide.s32 	%rd11, %r1, 4;
	add.s64 	%rd12, %rd10, %rd11;
	st.global.f32 	[%rd12], %f137;
$L__BB1_14:
	ret;

}


// ===== COMPILED SASS (sm_100) =====

	.target	sm_100

	.elftype	@"ET_EXEC"


//--------------------- .note.nv.tkinfo           --------------------------
	.section	.note.nv.tkinfo,"",@"SHT_NOTE"
	.sectionflags	@"SHF_NOTE_NV_TKINFO"
	.tkinfo
        /*0018*/ 	.word	0x00000002
        /*0030*/ 	.string	""
        /*0030*/ 	.string	"ptxas"
        /*0030*/ 	.string	"Cuda compilation tools, release 13.0, V13.0.88"
        /*0030*/ 	.string	"Build cuda_13.0.r13.0/compiler.36424714_0"
        /*0030*/ 	.string	"-arch sm_100 -m 64 "



//--------------------- .note.nv.cuinfo           --------------------------
	.section	.note.nv.cuinfo,"",@"SHT_NOTE"
	.sectionflags	@"SHF_NOTE_NV_CUINFO"
        /*0018*/ 	.short	0x0002
        /*001a*/ 	.short	0x0064
        /*001c*/ 	.short	0x0082
	.zero		2


//--------------------- .nv.info                  --------------------------
	.section	.nv.info,"",@"SHT_CUDA_INFO"
	.align	4


	//----- nvinfo : EIATTR_REGCOUNT
	.align		4
        /*0000*/ 	.byte	0x04, 0x2f
        /*0002*/ 	.short	(.L_1 - .L_0)
	.align		4
.L_0:
        /*0004*/ 	.word	index@(_Z9update_QsPfS_S_i)
        /*0008*/ 	.word	0x00000012


	//----- nvinfo : EIATTR_FRAME_SIZE
	.align		4
.L_1:
        /*000c*/ 	.byte	0x04, 0x11
        /*000e*/ 	.short	(.L_3 - .L_2)
	.align		4
.L_2:
        /*0010*/ 	.word	index@($__internal_3_$__cuda_sm20_sqrt_rn_f32_slowpath)
        /*0014*/ 	.word	0x00000000


	//----- nvinfo : EIATTR_FRAME_SIZE
	.align		4
.L_3:
        /*0018*/ 	.byte	0x04, 0x11
        /*001a*/ 	.short	(.L_5 - .L_4)
	.align		4
.L_4:
        /*001c*/ 	.word	index@($__internal_2_$__cuda_sm20_rcp_rn_f32_slowpath)
        /*0020*/ 	.word	0x00000000


	//----- nvinfo : EIATTR_FRAME_SIZE
	.align		4
.L_5:
        /*0024*/ 	.byte	0x04, 0x11
        /*0026*/ 	.short	(.L_7 - .L_6)
	.align		4
.L_6:
        /*0028*/ 	.word	index@(_Z9update_QsPfS_S_i)
        /*002c*/ 	.word	0x00000000


	//----- nvinfo : EIATTR_REGCOUNT
	.align		4
.L_7:
        /*0030*/ 	.byte	0x04, 0x2f
        /*0032*/ 	.short	(.L_9 - .L_8)
	.align		4
.L_8:
        /*0034*/ 	.word	index@(_Z6set_QsPfS_S_)
        /*0038*/ 	.word	0x00000013


	//----- nvinfo : EIATTR_FRAME_SIZE
	.align		4
.L_9:
        /*003c*/ 	.byte	0x04, 0x11
        /*003e*/ 	.short	(.L_11 - .L_10)
	.align		4
.L_10:
        /*0040*/ 	.word	index@($__internal_1_$__cuda_sm20_sqrt_rn_f32_slowpath)
        /*0044*/ 	.word	0x00000000


	//----- nvinfo : EIATTR_FRAME_SIZE
	.align		4
.L_11:
        /*0048*/ 	.byte	0x04, 0x11
        /*004a*/ 	.short	(.L_13 - .L_12)
	.align		4
.L_12:
        /*004c*/ 	.word	index@($__internal_0_$__cuda_sm20_rcp_rn_f32_slowpath)
        /*0050*/ 	.word	0x00000000


	//----- nvinfo : EIATTR_FRAME_SIZE
	.align		4
.L_13:
        /*0054*/ 	.byte	0x04, 0x11
        /*0056*/ 	.short	(.L_15 - .L_14)
	.align		4
.L_14:
        /*0058*/ 	.word	index@(_Z6set_QsPfS_S_)
        /*005c*/ 	.word	0x00000000


	//----- nvinfo : EIATTR_MIN_STACK_SIZE
	.align		4
.L_15:
        /*0060*/ 	.byte	0x04, 0x12
        /*0062*/ 	.short	(.L_17 - .L_16)
	.align		4
.L_16:
        /*0064*/ 	.word	index@(_Z6set_QsPfS_S_)
        /*0068*/ 	.word	0x00000000


	//----- nvinfo : EIATTR_MIN_STACK_SIZE
	.align		4
.L_17:
        /*006c*/ 	.byte	0x04, 0x12
        /*006e*/ 	.short	(.L_19 - .L_18)
	.align		4
.L_18:
        /*0070*/ 	.word	index@(_Z9update_QsPfS_S_i)
        /*0074*/ 	.word	0x00000000
.L_19:


//--------------------- .nv.compat                --------------------------
	.section	.nv.compat,"",@"SHT_CUDA_COMPAT_INFO"
	.align	4
        /*0000*/ 	.byte	0x02, 0x09, 0x00, 0x00, 0x02, 0x02, 0x01, 0x00, 0x02, 0x05, 0x05, 0x00, 0x03, 0x07, 0x01, 0x01
        /*0010*/ 	.byte	0x02, 0x03, 0x00, 0x00, 0x02, 0x06, 0x01, 0x00, 0x04, 0x0b, 0x08, 0x00, 0x01, 0x00, 0x00, 0x00
        /*0020*/ 	.byte	0x00, 0x00, 0x00, 0x00


//--------------------- .nv.info._Z6set_QsPfS_S_  --------------------------
	.section	.nv.info._Z6set_QsPfS_S_,"",@"SHT_CUDA_INFO"
	.sectionflags	@""
	.align	4


	//----- nvinfo : EIATTR_CUDA_API_VERSION
	.align		4
        /*0000*/ 	.byte	0x04, 0x37
        /*0002*/ 	.short	(.L_21 - .L_20)
.L_20:
        /*0004*/ 	.word	0x00000082


	//----- nvinfo : EIATTR_KPARAM_INFO
	.align		4
.L_21:
        /*0008*/ 	.byte	0x04, 0x17
        /*000a*/ 	.short	(.L_23 - .L_22)
.L_22:
        /*000c*/ 	.word	0x00000000
        /*0010*/ 	.short	0x0002
        /*0012*/ 	.short	0x0010
        /*0014*/ 	.byte	0x00, 0xf5, 0x21, 0x00


	//----- nvinfo : EIATTR_KPARAM_INFO
	.align		4
.L_23:
        /*0018*/ 	.byte	0x04, 0x17
        /*001a*/ 	.short	(.L_25 - .L_24)
.L_24:
        /*001c*/ 	.word	0x00000000
        /*0020*/ 	.short	0x0001
        /*0022*/ 	.short	0x0008
        /*0024*/ 	.byte	0x00, 0xf5, 0x21, 0x00


	//----- nvinfo : EIATTR_KPARAM_INFO
	.align		4
.L_25:
        /*0028*/ 	.byte	0x04, 0x17
        /*002a*/ 	.short	(.L_27 - .L_26)
.L_26:
        /*002c*/ 	.word	0x00000000
        /*0030*/ 	.short	0x0000
        /*0032*/ 	.short	0x0000
        /*0034*/ 	.byte	0x00, 0xf5, 0x21, 0x00


	//----- nvinfo : EIATTR_SPARSE_MMA_MASK
	.align		4
.L_27:
        /*0038*/ 	.byte	0x03, 0x50
        /*003a*/ 	.short	0x0000


	//----- nvinfo : EIATTR_MAXREG_COUNT
	.align		4
        /*003c*/ 	.byte	0x03, 0x1b
        /*003e*/ 	.short	0x00ff


	//----- nvinfo : EIATTR_MERCURY_ISA_VERSION
	.align		4
        /*0040*/ 	.byte	0x03, 0x5f
        /*0042*/ 	.short	0x0101


	//----- nvinfo : EIATTR_VRC_CTA_INIT_COUNT
	.align		4
        /*0044*/ 	.byte	0x02, 0x4a
	.zero		1
	.zero		1


	//----- nvinfo : EIATTR_EXIT_INSTR_OFFSETS
	.align		4
        /*0048*/ 	.byte	0x04, 0x1c
        /*004a*/ 	.short	(.L_29 - .L_28)


	//   ....[0]....
.L_28:
        /*004c*/ 	.word	0x00000060


	//   ....[1]....
        /*0050*/ 	.word	0x00000ce0


	//----- nvinfo : EIATTR_CRS_STACK_SIZE
	.align		4
.L_29:
        /*0054*/ 	.byte	0x04, 0x1e
        /*0056*/ 	.short	(.L_31 - .L_30)
.L_30:
        /*0058*/ 	.word	0x00000000


	//----- nvinfo : EIATTR_CBANK_PARAM_SIZE
	.align		4
.L_31:
        /*005c*/ 	.byte	0x03, 0x19
        /*005e*/ 	.short	0x0018


	//----- nvinfo : EIATTR_PARAM_CBANK
	.align		4
        /*0060*/ 	.byte	0x04, 0x0a
        /*0062*/ 	.short	(.L_33 - .L_32)
	.align		4
.L_32:
        /*0064*/ 	.word	index@(.nv.constant0._Z6set_QsPfS_S_)
        /*0068*/ 	.short	0x0380
        /*006a*/ 	.short	0x0018


	//----- nvinfo : EIATTR_SW_WAR
	.align		4
.L_33:
        /*006c*/ 	.byte	0x04, 0x36
        /*006e*/ 	.short	(.L_35 - .L_34)
.L_34:
        /*0070*/ 	.word	0x00000008
.L_35:


//--------------------- .nv.info._Z9update_QsPfS_S_i --------------------------
	.section	.nv.info._Z9update_QsPfS_S_i,"",@"SHT_CUDA_INFO"
	.sectionflags	@""
	.align	4


	//----- nvinfo : EIATTR_CUDA_API_VERSION
	.align		4
        /*0000*/ 	.byte	0x04, 0x37
        /*0002*/ 	.short	(.L_37 - .L_36)
.L_36:
        /*0004*/ 	.word	0x00000082


	//----- nvinfo : EIATTR_KPARAM_INFO
	.align		4
.L_37:
        /*0008*/ 	.byte	0x04, 0x17
        /*000a*/ 	.short	(.L_39 - .L_38)
.L_38:
        /*000c*/ 	.word	0x00000000
        /*0010*/ 	.short	0x0003
        /*0012*/ 	.short	0x0018
        /*0014*/ 	.byte	0x00, 0xf0, 0x11, 0x00


	//----- nvinfo : EIATTR_KPARAM_INFO
	.align		4
.L_39:
        /*0018*/ 	.byte	0x04, 0x17
        /*001a*/ 	.short	(.L_41 - .L_40)
.L_40:
        /*001c*/ 	.word	0x00000000
        /*0020*/ 	.short	0x0002
        /*0022*/ 	.short	0x0010
        /*0024*/ 	.byte	0x00, 0xf5, 0x21, 0x00


	//----- nvinfo : EIATTR_KPARAM_INFO
	.align		4
.L_41:
        /*0028*/ 	.byte	0x04, 0x17
        /*002a*/ 	.short	(.L_43 - .L_42)
.L_42:
        /*002c*/ 	.word	0x00000000
        /*0030*/ 	.short	0x0001
        /*0032*/ 	.short	0x0008
        /*0034*/ 	.byte	0x00, 0xf5, 0x21, 0x00


	//----- nvinfo : EIATTR_KPARAM_INFO
	.align		4
.L_43:
        /*0038*/ 	.byte	0x04, 0x17
        /*003a*/ 	.short	(.L_45 - .L_44)
.L_44:
        /*003c*/ 	.word	0x00000000
        /*0040*/ 	.short	0x0000
        /*0042*/ 	.short	0x0000
        /*0044*/ 	.byte	0x00, 0xf5, 0x21, 0x00


	//----- nvinfo : EIATTR_SPARSE_MMA_MASK
	.align		4
.L_45:
        /*0048*/ 	.byte	0x03, 0x50
        /*004a*/ 	.short	0x0000


	//----- nvinfo : EIATTR_MAXREG_COUNT
	.align		4
        /*004c*/ 	.byte	0x03, 0x1b
        /*004e*/ 	.short	0x00ff


	//----- nvinfo : EIATTR_MERCURY_ISA_VERSION
	.align		4
        /*0050*/ 	.byte	0x03, 0x5f
        /*0052*/ 	.short	0x0101


	//----- nvinfo : EIATTR_VRC_CTA_INIT_COUNT
	.align		4
        /*0054*/ 	.byte	0x02, 0x4a
	.zero		1
	.zero		1


	//----- nvinfo : EIATTR_EXIT_INSTR_OFFSETS
	.align		4
        /*0058*/ 	.byte	0x04, 0x1c
        /*005a*/ 	.short	(.L_47 - .L_46)


	//   ....[0]....
.L_46:
        /*005c*/ 	.word	0x00000060


	//   ....[1]....
        /*0060*/ 	.word	0x000000c0


	//   ....[2]....
        /*0064*/ 	.word	0x00000c70


	//----- nvinfo : EIATTR_CRS_STACK_SIZE
	.align		4
.L_47:
        /*0068*/ 	.byte	0x04, 0x1e
        /*006a*/ 	.short	(.L_49 - .L_48)
.L_48:
        /*006c*/ 	.word	0x00000000


	//----- nvinfo : EIATTR_CBANK_PARAM_SIZE
	.align		4
.L_49:
        /*0070*/ 	.byte	0x03, 0x19
        /*0072*/ 	.short	0x001c


	//----- nvinfo : EIATTR_PARAM_CBANK
	.align		4
        /*0074*/ 	.byte	0x04, 0x0a
        /*0076*/ 	.short	(.L_51 - .L_50)
	.align		4
.L_50:
        /*0078*/ 	.word	index@(.nv.constant0._Z9update_QsPfS_S_i)
        /*007c*/ 	.short	0x0380
        /*007e*/ 	.short	0x001c


	//----- nvinfo : EIATTR_SW_WAR
	.align		4
.L_51:
        /*0080*/ 	.byte	0x04, 0x36
        /*0082*/ 	.short	(.L_53 - .L_52)
.L_52:
        /*0084*/ 	.word	0x00000008
.L_53:


//--------------------- .nv.callgraph             --------------------------
	.section	.nv.callgraph,"",@"SHT_CUDA_CALLGRAPH"
	.align	4
	.sectionentsize	8
	.align		4
        /*0000*/ 	.word	0x00000000
	.align		4
        /*0004*/ 	.word	0xffffffff
	.align		4
        /*0008*/ 	.word	0x00000000
	.align		4
        /*000c*/ 	.word	0xfffffffe
	.align		4
        /*0010*/ 	.word	0x00000000
	.align		4
        /*0014*/ 	.word	0xfffffffd
	.align		4
        /*0018*/ 	.word	0x00000000
	.align		4
        /*001c*/ 	.word	0xfffffffc


//--------------------- .text._Z6set_QsPfS_S_     --------------------------
	.section	.text._Z6set_QsPfS_S_,"ax",@progbits
	.align	128
        .global         _Z6set_QsPfS_S_
        .type           _Z6set_QsPfS_S_,@function
        .size           _Z6set_QsPfS_S_,(.L_x_34 - _Z6set_QsPfS_S_)
        .other          _Z6set_QsPfS_S_,@"STO_CUDA_ENTRY STV_DEFAULT"
_Z6set_QsPfS_S_:
.text._Z6set_QsPfS_S_:
[----:B------:R-:W-:Y:S01]  /*0000*/  LDC R1, c[0x0][0x37c] ;  /* 0x0000df00ff017b82 */ /* 0x000fe20000000800 */
[----:B------:R-:W0:Y:S07]  /*0010*/  S2R R3, SR_TID.X ;  /* 0x0000000000037919 */ /* 0x000e2e0000002100 */
[----:B------:R-:W0:Y:S08]  /*0020*/  S2UR UR4, SR_CTAID.X ;  /* 0x00000000000479c3 */ /* 0x000e300000002500 */
[----:B------:R-:W0:Y:S02]  /*0030*/  LDC R0, c[0x0][0x360] ;  /* 0x0000d800ff007b82 */ /* 0x000e240000000800 */
[----:B0-----:R-:W-:-:S05]  /*0040*/  IMAD R3, R0, UR4, R3 ;  /* 0x0000000400037c24 */ /* 0x001fca000f8e0203 */
[----:B------:R-:W-:-:S13]  /*0050*/  ISETP.GT.AND P0, PT, R3, 0x3ffffff, PT ;  /* 0x03ffffff0300780c */ /* 0x000fda0003f04270 */
[----:B------:R-:W-:Y:S05]  /*0060*/  @P0 EXIT ;  /* 0x000000000000094d */ /* 0x000fea0003800000 */
[----:B------:R-:W-:Y:S01]  /*0070*/  SHF.R.S32.HI R0, RZ, 0x1f, R3 ;  /* 0x0000001fff007819 */ /* 0x000fe20000011403 */
[----:B------:R-:W-:Y:S01]  /*0080*/  HFMA2 R4, -RZ, RZ, 0, 0 ;  /* 0x00000000ff047431 */ /* 0x000fe200000001ff */
[----:B------:R-:W0:Y:S02]  /*0090*/  LDCU.64 UR6, c[0x0][0x358] ;  /* 0x00006b00ff0677ac */ /* 0x000e240008000a00 */
[----:B------:R-:W-:Y:S01]  /*00a0*/  LEA.HI R0, R0, R3, RZ, 0xd ;  /* 0x0000000300007211 */ /* 0x000fe200078f68ff */
[----:B------:R-:W1:Y:S03]  /*00b0*/  LDCU.64 UR10, c[0x0][0x388] ;  /* 0x00007100ff0a77ac */ /* 0x000e660008000a00 */
[----:B------:R-:W-:Y:S02]  /*00c0*/  LOP3.LUT R2, R0, 0xffffe000, RZ, 0xc0, !PT ;  /* 0xffffe00000027812 */ /* 0x000fe400078ec0ff */
[----:B------:R-:W-:Y:S01]  /*00d0*/  SHF.R.S32.HI R5, RZ, 0xd, R0 ;  /* 0x0000000dff057819 */ /* 0x000fe20000011400 */
[----:B------:R-:W2:Y:S01]  /*00e0*/  LDCU.64 UR8, c[0x0][0x390] ;  /* 0x00007200ff0877ac */ /* 0x000ea20008000a00 */
[----:B------:R-:W-:-:S02]  /*00f0*/  IADD3 R2, PT, PT, R3, -R2, RZ ;  /* 0x8000000203027210 */ /* 0x000fc40007ffe0ff */
[----:B------:R-:W-:Y:S01]  /*0100*/  I2FP.F32.S32 R5, R5 ;  /* 0x0000000500057245 */ /* 0x000fe20000201400 */
[----:B------:R-:W-:Y:S01]  /*0110*/  UMOV UR4, URZ ;  /* 0x000000ff00047c82 */ /* 0x000fe20008000000 */
[----:B------:R-:W-:-:S07]  /*0120*/  I2FP.F32.S32 R6, R2 ;  /* 0x0000000200067245 */ /* 0x000fce0000201400 */
.L_x_10:
[----:B-1----:R-:W-:Y:S02]  /*0130*/  MOV R10, UR10 ;  /* 0x0000000a000a7c02 */ /* 0x002fe40008000f00 */
[----:B------:R-:W-:Y:S02]  /*0140*/  MOV R11, UR11 ;  /* 0x0000000b000b7c02 */ /* 0x000fe40008000f00 */
[----:B--2---:R-:W-:Y:S02]  /*0150*/  MOV R12, UR8 ;  /* 0x00000008000c7c02 */ /* 0x004fe40008000f00 */
[----:B------:R-:W-:Y:S01]  /*0160*/  MOV R13, UR9 ;  /* 0x00000009000d7c02 */ /* 0x000fe20008000f00 */
[----:B0-----:R-:W2:Y:S04]  /*0170*/  LDG.E R7, desc[UR6][R10.64] ;  /* 0x000000060a077981 */ /* 0x001ea8000c1e1900 */
[----:B------:R-:W3:Y:S01]  /*0180*/  LDG.E R0, desc[UR6][R12.64] ;  /* 0x000000060c007981 */ /* 0x000ee2000c1e1900 */
[----:B------:R-:W-:Y:S01]  /*0190*/  BSSY.RECONVERGENT B0, `(.L_x_0) ;  /* 0x0000049000007945 */ /* 0x000fe20003800200 */
[----:B------:R-:W-:-:S02]  /*01a0*/  MOV R2, 0x3f800000 ;  /* 0x3f80000000027802 */ /* 0x000fc40000000f00 */
[----:B------:R-:W-:Y:S01]  /*01b0*/  MOV R9, 0x3f800000 ;  /* 0x3f80000000097802 */ /* 0x000fe20000000f00 */
[----:B--2---:R-:W-:Y:S01]  /*01c0*/  FADD R7, R6, -R7 ;  /* 0x8000000706077221 */ /* 0x004fe20000000000 */
[----:B---3--:R-:W-:-:S04]  /*01d0*/  FADD R0, R5, -R0 ;  /* 0x8000000005007221 */ /* 0x008fc80000000000 */
[----:B------:R-:W-:Y:S02]  /*01e0*/  FSETP.NEU.AND P0, PT, R7, 1, PT ;  /* 0x3f8000000700780b */ /* 0x000fe40003f0d000 */
[----:B------:R-:W-:-:S11]  /*01f0*/  FSETP.NEU.AND P1, PT, R0, 1, PT ;  /* 0x3f8000000000780b */ /* 0x000fd60003f2d000 */
[----:B------:R-:W-:Y:S05]  /*0200*/  @!P0 BRA `(.L_x_1) ;  /* 0x0000000400048947 */ /* 0x000fea0003800000 */
[----:B------:R-:W-:-:S13]  /*0210*/  FSETP.NAN.AND P0, PT, |R7|, |R7|, PT ;  /* 0x400000070700720b */ /* 0x000fda0003f08200 */
[----:B------:R-:W-:Y:S01]  /*0220*/  @P0 FADD R9, R7, 2 ;  /* 0x4000000007090421 */ /* 0x000fe20000000000 */
[----:B------:R-:W-:Y:S06]  /*0230*/  @P0 BRA `(.L_x_1) ;  /* 0x0000000000f80947 */ /* 0x000fec0003800000 */
[C---:B------:R-:W-:Y:S01]  /*0240*/  FMUL R8, |R7|.reuse, 16777216 ;  /* 0x4b80000007087820 */ /* 0x040fe20000400200 */
[----:B------:R-:W-:Y:S01]  /*0250*/  FSETP.GEU.AND P0, PT, |R7|, 1.175494350822287508e-38, PT ;  /* 0x008000000700780b */ /* 0x000fe20003f0e200 */
[----:B------:R-:W-:-:S03]  /*0260*/  HFMA2 R16, -RZ, RZ, 0.771484375, 0.21533203125 ;  /* 0x3a2c32e4ff107431 */ /* 0x000fc600000001ff */
[----:B------:R-:W-:Y:S02]  /*0270*/  FSEL R8, R8, |R7|, !P0 ;  /* 0x4000000708087208 */ /* 0x000fe40004000000 */
[----:B------:R-:W-:Y:S02]  /*0280*/  FSEL R11, RZ, -24, P0 ;  /* 0xc1c00000ff0b7808 */ /* 0x000fe40000000000 */
[----:B------:R-:W-:Y:S02]  /*0290*/  IADD3 R9, PT, PT, R8, -0x3f3504f3, RZ ;  /* 0xc0cafb0d08097810 */ /* 0x000fe40007ffe0ff */
[----:B------:R-:W-:Y:S02]  /*02a0*/  FSETP.NEU.AND P0, PT, |R7|, +INF , PT ;  /* 0x7f8000000700780b */ /* 0x000fe40003f0d200 */
[----:B------:R-:W-:Y:S02]  /*02b0*/  LOP3.LUT R9, R9, 0xff800000, RZ, 0xc0, !PT ;  /* 0xff80000009097812 */ /* 0x000fe400078ec0ff */
[----:B------:R-:W-:-:S02]  /*02c0*/  FSETP.NEU.AND P0, PT, R7, RZ, P0 ;  /* 0x000000ff0700720b */ /* 0x000fc4000070d000 */
[----:B------:R-:W-:-:S05]  /*02d0*/  IADD3 R8, PT, PT, R8, -R9, RZ ;  /* 0x8000000908087210 */ /* 0x000fca0007ffe0ff */
[C---:B------:R-:W-:Y:S01]  /*02e0*/  FADD R13, R8.reuse, 1 ;  /* 0x3f800000080d7421 */ /* 0x040fe20000000000 */
[----:B------:R-:W-:Y:S01]  /*02f0*/  FADD R12, R8, -1 ;  /* 0xbf800000080c7421 */ /* 0x000fe20000000000 */
[----:B------:R-:W-:-:S03]  /*0300*/  I2FP.F32.S32 R8, R9 ;  /* 0x0000000900087245 */ /* 0x000fc60000201400 */
[----:B------:R-:W-:Y:S01]  /*0310*/  FADD R10, R12, R12 ;  /* 0x0000000c0c0a7221 */ /* 0x000fe20000000000 */
[----:B------:R-:W0:Y:S01]  /*0320*/  MUFU.RCP R13, R13 ;  /* 0x0000000d000d7308 */ /* 0x000e220000001000 */
[----:B------:R-:W-:Y:S02]  /*0330*/  @!P0 FADD R7, R7, R7 ;  /* 0x0000000707078221 */ /* 0x000fe40000000000 */
[----:B0-----:R-:W-:Y:S01]  /*0340*/  FMUL R9, R13, R10 ;  /* 0x0000000a0d097220 */ /* 0x001fe20000400000 */
[----:B------:R-:W-:-:S03]  /*0350*/  FFMA R10, R8, 1.1920928955078125e-07, R11 ;  /* 0x34000000080a7823 */ /* 0x000fc6000000000b */
[----:B------:R-:W-:Y:S01]  /*0360*/  FADD R14, R12, -R9 ;  /* 0x800000090c0e7221 */ /* 0x000fe20000000000 */
[CC--:B------:R-:W-:Y:S01]  /*0370*/  FMUL R11, R9.reuse, R9.reuse ;  /* 0x00000009090b7220 */ /* 0x0c0fe20000400000 */
[----:B------:R-:W-:Y:S02]  /*0380*/  FFMA R8, R9, 1.4426950216293334961, R10 ;  /* 0x3fb8aa3b09087823 */ /* 0x000fe4000000000a */
[----:B------:R-:W-:Y:S01]  /*0390*/  FADD R15, R14, R14 ;  /* 0x0000000e0e0f7221 */ /* 0x000fe20000000000 */
[C---:B------:R-:W-:Y:S01]  /*03a0*/  FFMA R14, R11.reuse, R16, 0.0032181653659790754318 ;  /* 0x3b52e7db0b0e7423 */ /* 0x040fe20000000010 */
[----:B------:R-:W-:Y:S02]  /*03b0*/  FADD R10, R10, -R8 ;  /* 0x800000080a0a7221 */ /* 0x000fe40000000000 */
[----:B------:R-:W-:Y:S01]  /*03c0*/  FFMA R12, R12, -R9, R15 ;  /* 0x800000090c0c7223 */ /* 0x000fe2000000000f */
[----:B------:R-:W-:Y:S01]  /*03d0*/  FFMA R14, R11, R14, 0.018033718690276145935 ;  /* 0x3c93bb730b0e7423 */ /* 0x000fe2000000000e */
[----:B------:R-:W-:-:S02]  /*03e0*/  FFMA R15, R9, 1.4426950216293334961, R10 ;  /* 0x3fb8aa3b090f7823 */ /* 0x000fc4000000000a */
[----:B------:R-:W-:Y:S01]  /*03f0*/  FMUL R12, R13, R12 ;  /* 0x0000000c0d0c7220 */ /* 0x000fe20000400000 */
[----:B------:R-:W-:-:S03]  /*0400*/  FFMA R14, R11, R14, 0.12022458761930465698 ;  /* 0x3df6384f0b0e7423 */ /* 0x000fc6000000000e */
[----:B------:R-:W-:Y:S01]  /*0410*/  FFMA R10, R12, 1.4426950216293334961, R15 ;  /* 0x3fb8aa3b0c0a7823 */ /* 0x000fe2000000000f */
[----:B------:R-:W-:-:S03]  /*0420*/  FMUL R14, R11, R14 ;  /* 0x0000000e0b0e7220 */ /* 0x000fc60000400000 */
[----:B------:R-:W-:Y:S01]  /*0430*/  FFMA R13, R9, 1.9251366722983220825e-08, R10 ;  /* 0x32a55e34090d7823 */ /* 0x000fe2000000000a */
[----:B------:R-:W-:-:S04]  /*0440*/  FMUL R11, R14, 3 ;  /* 0x404000000e0b7820 */ /* 0x000fc80000400000 */
[----:B------:R-:W-:-:S04]  /*0450*/  FFMA R11, R12, R11, R13 ;  /* 0x0000000b0c0b7223 */ /* 0x000fc8000000000d */
[----:B------:R-:W-:-:S04]  /*0460*/  FFMA R11, R9, R14, R11 ;  /* 0x0000000e090b7223 */ /* 0x000fc8000000000b */
[----:B------:R-:W-:-:S04]  /*0470*/  FADD R9, R8, R11 ;  /* 0x0000000b08097221 */ /* 0x000fc80000000000 */
[----:B------:R-:W-:Y:S01]  /*0480*/  FMUL R10, R9, 2 ;  /* 0x40000000090a7820 */ /* 0x000fe20000400000 */
[----:B------:R-:W-:-:S03]  /*0490*/  FADD R8, -R8, R9 ;  /* 0x0000000908087221 */ /* 0x000fc60000000100 */
[----:B------:R-:W0:Y:S01]  /*04a0*/  FRND R13, R10 ;  /* 0x0000000a000d7307 */ /* 0x000e220000201000 */
[----:B------:R-:W-:Y:S01]  /*04b0*/  FADD R8, R11, -R8 ;  /* 0x800000080b087221 */ /* 0x000fe20000000000 */
[----:B------:R-:W-:Y:S01]  /*04c0*/  FFMA R9, R9, 2, -R10 ;  /* 0x4000000009097823 */ /* 0x000fe2000000080a */
[----:B------:R-:W-:Y:S02]  /*04d0*/  MOV R11, 0x391fcb8e ;  /* 0x391fcb8e000b7802 */ /* 0x000fe40000000f00 */
[----:B------:R-:W-:Y:S01]  /*04e0*/  FSETP.GT.AND P3, PT, |R10|, 152, PT ;  /* 0x431800000a00780b */ /* 0x000fe20003f64200 */
[----:B------:R-:W-:Y:S02]  /*04f0*/  FFMA R9, R8, 2, R9 ;  /* 0x4000000008097823 */ /* 0x000fe40000000009 */
[----:B------:R-:W1:Y:S01]  /*0500*/  F2I.NTZ R12, R10 ;  /* 0x0000000a000c7305 */ /* 0x000e620000203100 */
[----:B0-----:R-:W-:Y:S01]  /*0510*/  FADD R8, R10, -R13 ;  /* 0x8000000d0a087221 */ /* 0x001fe20000000000 */
[----:B------:R-:W-:-:S03]  /*0520*/  FSETP.GT.AND P2, PT, R13, RZ, PT ;  /* 0x000000ff0d00720b */ /* 0x000fc60003f44000 */
[----:B------:R-:W-:-:S04]  /*0530*/  FADD R8, R8, R9 ;  /* 0x0000000908087221 */ /* 0x000fc80000000000 */
[----:B------:R-:W-:-:S04]  /*0540*/  FFMA R9, R8, R11, 0.0013391353422775864601 ;  /* 0x3aaf85ed08097423 */ /* 0x000fc8000000000b */
[----:B------:R-:W-:-:S04]  /*0550*/  FFMA R9, R8, R9, 0.0096188392490148544312 ;  /* 0x3c1d985608097423 */ /* 0x000fc80000000009 */
[----:B------:R-:W-:-:S04]  /*0560*/  FFMA R9, R8, R9, 0.055503588169813156128 ;  /* 0x3d6357bb08097423 */ /* 0x000fc80000000009 */
[----:B------:R-:W-:Y:S01]  /*0570*/  FFMA R11, R8, R9, 0.24022644758224487305 ;  /* 0x3e75fdec080b7423 */ /* 0x000fe20000000009 */
[----:B------:R-:W-:Y:S02]  /*0580*/  SEL R9, RZ, 0x83000000, P2 ;  /* 0x83000000ff097807 */ /* 0x000fe40001000000 */
[----:B------:R-:W-:Y:S01]  /*0590*/  FSETP.GEU.AND P2, PT, R10, RZ, PT ;  /* 0x000000ff0a00720b */ /* 0x000fe20003f4e000 */
[----:B------:R-:W-:Y:S01]  /*05a0*/  FFMA R13, R8, R11, 0.69314718246459960938 ;  /* 0x3f317218080d7423 */ /* 0x000fe2000000000b */
[----:B------:R-:W-:Y:S02]  /*05b0*/  IADD3 R11, PT, PT, R9, 0x7f000000, RZ ;  /* 0x7f000000090b7810 */ /* 0x000fe40007ffe0ff */
[----:B-1----:R-:W-:Y:S01]  /*05c0*/  LEA R12, R12, -R9, 0x17 ;  /* 0x800000090c0c7211 */ /* 0x002fe200078eb8ff */
[----:B------:R-:W-:Y:S01]  /*05d0*/  FFMA R8, R8, R13, 1 ;  /* 0x3f80000008087423 */ /* 0x000fe2000000000d */
[----:B------:R-:W-:-:S03]  /*05e0*/  FSEL R9, RZ, +INF , !P2 ;  /* 0x7f800000ff097808 */ /* 0x000fc60005000000 */
[----:B------:R-:W-:-:S04]  /*05f0*/  FMUL R11, R11, R8 ;  /* 0x000000080b0b7220 */ /* 0x000fc80000400000 */
[----:B------:R-:W-:Y:S01]  /*0600*/  @!P3 FMUL R9, R12, R11 ;  /* 0x0000000b0c09b220 */ /* 0x000fe20000400000 */
[----:B------:R-:W-:-:S07]  /*0610*/  @!P0 LOP3.LUT R9, R7, 0x7fffffff, RZ, 0xc0, !PT ;  /* 0x7fffffff07098812 */ /* 0x000fce00078ec0ff */
.L_x_1:
[----:B------:R-:W-:Y:S05]  /*0620*/  BSYNC.RECONVERGENT B0 ;  /* 0x0000000000007941 */ /* 0x000fea0003800200 */
.L_x_0:
[----:B------:R-:W-:Y:S04]  /*0630*/  BSSY.RECONVERGENT B0, `(.L_x_2) ;  /* 0x0000043000007945 */ /* 0x000fe80003800200 */
[----:B------:R-:W-:Y:S05]  /*0640*/  @!P1 BRA `(.L_x_3) ;  /* 0x0000000400049947 */ /* 0x000fea0003800000 */
[----:B------:R-:W-:-:S13]  /*0650*/  FSETP.NAN.AND P0, PT, |R0|, |R0|, PT ;  /* 0x400000000000720b */ /* 0x000fda0003f08200 */
[----:B------:R-:W-:Y:S01]  /*0660*/  @P0 FADD R2, R0, 2 ;  /* 0x4000000000020421 */ /* 0x000fe20000000000 */
[----:B------:R-:W-:Y:S06]  /*0670*/  @P0 BRA `(.L_x_3) ;  /* 0x0000000000f80947 */ /* 0x000fec0003800000 */
[C---:B------:R-:W-:Y:S01]  /*0680*/  FMUL R7, |R0|.reuse, 16777216 ;  /* 0x4b80000000077820 */ /* 0x040fe20000400200 */
[----:B------:R-:W-:Y:S01]  /*0690*/  FSETP.GEU.AND P0, PT, |R0|, 1.175494350822287508e-38, PT ;  /* 0x008000000000780b */ /* 0x000fe20003f0e200 */
[----:B------:R-:W-:-:S03]  /*06a0*/  HFMA2 R14, -RZ, RZ, 0.771484375, 0.21533203125 ;  /* 0x3a2c32e4ff0e7431 */ /* 0x000fc600000001ff */
[----:B------:R-:W-:-:S04]  /*06b0*/  FSEL R7, R7, |R0|, !P0 ;  /* 0x4000000007077208 */ /* 0x000fc80004000000 */
[----:B------:R-:W-:-:S04]  /*06c0*/  IADD3 R2, PT, PT, R7, -0x3f3504f3, RZ ;  /* 0xc0cafb0d07027810 */ /* 0x000fc80007ffe0ff */
[----:B------:R-:W-:-:S04]  /*06d0*/  LOP3.LUT R2, R2, 0xff800000, RZ, 0xc0, !PT ;  /* 0xff80000002027812 */ /* 0x000fc800078ec0ff */
[-C--:B------:R-:W-:Y:S02]  /*06e0*/  IADD3 R7, PT, PT, R7, -R2.reuse, RZ ;  /* 0x8000000207077210 */ /* 0x080fe40007ffe0ff */
[----:B------:R-:W-:-:S03]  /*06f0*/  I2FP.F32.S32 R2, R2 ;  /* 0x0000000200027245 */ /* 0x000fc60000201400 */
[C---:B------:R-:W-:Y:S01]  /*0700*/  FADD R10, R7.reuse, 1 ;  /* 0x3f800000070a7421 */ /* 0x040fe20000000000 */
[----:B------:R-:W-:Y:S01]  /*0710*/  FADD R8, R7, -1 ;  /* 0xbf80000007087421 */ /* 0x000fe20000000000 */
[----:B------:R-:W-:Y:S02]  /*0720*/  FSEL R7, RZ, -24, P0 ;  /* 0xc1c00000ff077808 */ /* 0x000fe40000000000 */
[----:B------:R-:W-:Y:S01]  /*0730*/  FSETP.NEU.AND P0, PT, |R0|, +INF , PT ;  /* 0x7f8000000000780b */ /* 0x000fe20003f0d200 */
[----:B------:R-:W-:Y:S01]  /*0740*/  FADD R11, R8, R8 ;  /* 0x00000008080b7221 */ /* 0x000fe20000000000 */
[----:B------:R-:W0:Y:S01]  /*0750*/  MUFU.RCP R10, R10 ;  /* 0x0000000a000a7308 */ /* 0x000e220000001000 */
[----:B------:R-:W-:Y:S01]  /*0760*/  FFMA R7, R2, 1.1920928955078125e-07, R7 ;  /* 0x3400000002077823 */ /* 0x000fe20000000007 */
[----:B------:R-:W-:-:S13]  /*0770*/  FSETP.NEU.AND P0, PT, R0, RZ, P0 ;  /* 0x000000ff0000720b */ /* 0x000fda000070d000 */
[----:B------:R-:W-:Y:S01]  /*0780*/  @!P0 FADD R0, R0, R0 ;  /* 0x0000000000008221 */ /* 0x000fe20000000000 */
[----:B0-----:R-:W-:-:S04]  /*0790*/  FMUL R12, R10, R11 ;  /* 0x0000000b0a0c7220 */ /* 0x001fc80000400000 */
[----:B------:R-:W-:Y:S01]  /*07a0*/  FADD R13, R8, -R12 ;  /* 0x8000000c080d7221 */ /* 0x000fe20000000000 */
[C---:B------:R-:W-:Y:S01]  /*07b0*/  FMUL R11, R12.reuse, R12 ;  /* 0x0000000c0c0b7220 */ /* 0x040fe20000400000 */
[----:B------:R-:W-:Y:S02]  /*07c0*/  FFMA R2, R12, 1.4426950216293334961, R7 ;  /* 0x3fb8aa3b0c027823 */ /* 0x000fe40000000007 */
[----:B------:R-:W-:Y:S01]  /*07d0*/  FADD R13, R13, R13 ;  /* 0x0000000d0d0d7221 */ /* 0x000fe20000000000 */
[----:B------:R-:W-:Y:S01]  /*07e0*/  FFMA R14, R11, R14, 0.0032181653659790754318 ;  /* 0x3b52e7db0b0e7423 */ /* 0x000fe2000000000e */
        /* <DEDUP_REMOVED lines=39> */
.L_x_3:
[----:B------:R-:W-:Y:S05]  /*0a60*/  BSYNC.RECONVERGENT B0 ;  /* 0x0000000000007941 */ /* 0x000fea0003800200 */
.L_x_2:
[----:B------:R-:W-:Y:S01]  /*0a70*/  FADD R9, R2, R9 ;  /* 0x0000000902097221 */ /* 0x000fe20000000000 */
[----:B------:R-:W-:Y:S01]  /*0a80*/  UIADD3 UR4, UPT, UPT, UR4, 0x1, URZ ;  /* 0x0000000104047890 */ /* 0x000fe2000fffe0ff */
[----:B------:R-:W-:Y:S02]  /*0a90*/  BSSY.RECONVERGENT B0, `(.L_x_4) ;  /* 0x000000e000007945 */ /* 0x000fe40003800200 */
[----:B------:R0:W1:Y:S01]  /*0aa0*/  MUFU.RSQ R2, R9 ;  /* 0x0000000900027308 */ /* 0x0000620000001400 */
[----:B------:R-:W-:Y:S01]  /*0ab0*/  IADD3 R0, PT, PT, R9, -0xd000000, RZ ;  /* 0xf300000009007810 */ /* 0x000fe20007ffe0ff */
[----:B------:R-:W-:-:S03]  /*0ac0*/  UISETP.NE.AND UP2, UPT, UR4, 0x258, UPT ;  /* 0x000002580400788c */ /* 0x000fc6000bf45270 */
[----:B------:R-:W-:-:S13]  /*0ad0*/  ISETP.GT.U32.AND P0, PT, R0, 0x727fffff, PT ;  /* 0x727fffff0000780c */ /* 0x000fda0003f04070 */
[----:B01----:R-:W-:Y:S05]  /*0ae0*/  @!P0 BRA `(.L_x_5) ;  /* 0x0000000000108947 */ /* 0x003fea0003800000 */
[----:B------:R-:W-:-:S07]  /*0af0*/  MOV R11, 0xb10 ;  /* 0x00000b10000b7802 */ /* 0x000fce0000000f00 */
[----:B------:R-:W-:Y:S05]  /*0b00*/  CALL.REL.NOINC `($__internal_1_$__cuda_sm20_sqrt_rn_f32_slowpath) ;  /* 0x0000000400487944 */ /* 0x000fea0003c00000 */
[----:B------:R-:W-:Y:S01]  /*0b10*/  MOV R0, R2 ;  /* 0x0000000200007202 */ /* 0x000fe20000000f00 */
[----:B------:R-:W-:Y:S06]  /*0b20*/  BRA `(.L_x_6) ;  /* 0x0000000000107947 */ /* 0x000fec0003800000 */
.L_x_5:
[----:B------:R-:W-:Y:S01]  /*0b30*/  FMUL.FTZ R0, R9, R2 ;  /* 0x0000000209007220 */ /* 0x000fe20000410000 */
[----:B------:R-:W-:-:S03]  /*0b40*/  FMUL.FTZ R2, R2, 0.5 ;  /* 0x3f00000002027820 */ /* 0x000fc60000410000 */
[----:B------:R-:W-:-:S04]  /*0b50*/  FFMA R7, -R0, R0, R9 ;  /* 0x0000000000077223 */ /* 0x000fc80000000109 */
[----:B------:R-:W-:-:S07]  /*0b60*/  FFMA R0, R7, R2, R0 ;  /* 0x0000000207007223 */ /* 0x000fce0000000000 */
.L_x_6:
[----:B------:R-:W-:Y:S05]  /*0b70*/  BSYNC.RECONVERGENT B0 ;  /* 0x0000000000007941 */ /* 0x000fea0003800200 */
.L_x_4:
[----:B------:R-:W-:Y:S01]  /*0b80*/  IADD3 R2, PT, PT, R0, 0x1800000, RZ ;  /* 0x0180000000027810 */ /* 0x000fe20007ffe0ff */
[----:B------:R-:W-:Y:S03]  /*0b90*/  BSSY.RECONVERGENT B0, `(.L_x_7) ;  /* 0x000000b000007945 */ /* 0x000fe60003800200 */
[----:B------:R-:W-:-:S04]  /*0ba0*/  LOP3.LUT R2, R2, 0x7f800000, RZ, 0xc0, !PT ;  /* 0x7f80000002027812 */ /* 0x000fc800078ec0ff */
[----:B------:R-:W-:-:S13]  /*0bb0*/  ISETP.GT.U32.AND P0, PT, R2, 0x1ffffff, PT ;  /* 0x01ffffff0200780c */ /* 0x000fda0003f04070 */
[----:B------:R-:W-:Y:S05]  /*0bc0*/  @P0 BRA `(.L_x_8) ;  /* 0x00000000000c0947 */ /* 0x000fea0003800000 */
[----:B------:R-:W-:-:S07]  /*0bd0*/  MOV R8, 0xbf0 ;  /* 0x00000bf000087802 */ /* 0x000fce0000000f00 */
[----:B------:R-:W-:Y:S05]  /*0be0*/  CALL.REL.NOINC `($__internal_0_$__cuda_sm20_rcp_rn_f32_slowpath) ;  /* 0x0000000000407944 */ /* 0x000fea0003c00000 */
[----:B------:R-:W-:Y:S05]  /*0bf0*/  BRA `(.L_x_9) ;  /* 0x0000000000107947 */ /* 0x000fea0003800000 */
.L_x_8:
[----:B------:R-:W0:Y:S02]  /*0c00*/  MUFU.RCP R7, R0 ;  /* 0x0000000000077308 */ /* 0x000e240000001000 */
[----:B0-----:R-:W-:-:S04]  /*0c10*/  FFMA R2, R7, R0, -1 ;  /* 0xbf80000007027423 */ /* 0x001fc80000000000 */
[----:B------:R-:W-:-:S04]  /*0c20*/  FADD.FTZ R2, -R2, -RZ ;  /* 0x800000ff02027221 */ /* 0x000fc80000010100 */
[----:B------:R-:W-:-:S07]  /*0c30*/  FFMA R7, R7, R2, R7 ;  /* 0x0000000207077223 */ /* 0x000fce0000000007 */
.L_x_9:
[----:B------:R-:W-:Y:S05]  /*0c40*/  BSYNC.RECONVERGENT B0 ;  /* 0x0000000000007941 */ /* 0x000fea0003800200 */
.L_x_7:
[----:B------:R-:W-:Y:S01]  /*0c50*/  UIADD3 UR8, UP0, UPT, UR8, 0x4, URZ ;  /* 0x0000000408087890 */ /* 0x000fe2000ff1e0ff */
[----:B------:R-:W-:Y:S01]  /*0c60*/  FADD R4, R7, R4 ;  /* 0x0000000407047221 */ /* 0x000fe20000000000 */
[----:B------:R-:W-:Y:S02]  /*0c70*/  UIADD3 UR10, UP1, UPT, UR10, 0x4, URZ ;  /* 0x000000040a0a7890 */ /* 0x000fe4000ff3e0ff */
[----:B------:R-:W-:Y:S02]  /*0c80*/  UIADD3.X UR9, UPT, UPT, URZ, UR9, URZ, UP0, !UPT ;  /* 0x00000009ff097290 */ /* 0x000fe400087fe4ff */
[----:B------:R-:W-:Y:S01]  /*0c90*/  UIADD3.X UR11, UPT, UPT, URZ, UR11, URZ, UP1, !UPT ;  /* 0x0000000bff0b7290 */ /* 0x000fe20008ffe4ff */
[----:B------:R-:W-:Y:S11]  /*0ca0*/  BRA.U UP2, `(.L_x_10) ;  /* 0xfffffff502207547 */ /* 0x000ff6000b83ffff */
[----:B------:R-:W0:Y:S02]  /*0cb0*/  LDC.64 R6, c[0x0][0x380] ;  /* 0x0000e000ff067b82 */ /* 0x000e240000000a00 */
[----:B0-----:R-:W-:-:S05]  /*0cc0*/  IMAD.WIDE R2, R3, 0x4, R6 ;  /* 0x0000000403027825 */ /* 0x001fca00078e0206 */
[----:B------:R-:W-:Y:S01]  /*0cd0*/  STG.E desc[UR6][R2.64], R4 ;  /* 0x0000000402007986 */ /* 0x000fe2000c101906 */
[----:B------:R-:W-:Y:S05]  /*0ce0*/  EXIT ;  /* 0x000000000000794d */ /* 0x000fea0003800000 */
        .weak           $__internal_0_$__cuda_sm20_rcp_rn_f32_slowpath
        .type           $__internal_0_$__cuda_sm20_rcp_rn_f32_slowpath,@function
        .size           $__internal_0_$__cuda_sm20_rcp_rn_f32_slowpath,($__internal_1_$__cuda_sm20_sqrt_rn_f32_slowpath - $__internal_0_$__cuda_sm20_rcp_rn_f32_slowpath)
$__internal_0_$__cuda_sm20_rcp_rn_f32_slowpath:
[----:B------:R-:W-:Y:S01]  /*0cf0*/  SHF.L.U32 R2, R0, 0x1, RZ ;  /* 0x0000000100027819 */ /* 0x000fe200000006ff */
[----:B------:R-:W-:Y:S03]  /*0d00*/  BSSY.RECONVERGENT B1, `(.L_x_11) ;  /* 0x0000030000017945 */ /* 0x000fe60003800200 */
[----:B------:R-:W-:-:S04]  /*0d10*/  SHF.R.U32.HI R11, RZ, 0x18, R2 ;  /* 0x00000018ff0b7819 */ /* 0x000fc80000011602 */
[----:B------:R-:W-:-:S13]  /*0d20*/  ISETP.NE.U32.AND P0, PT, R11, RZ, PT ;  /* 0x000000ff0b00720c */ /* 0x000fda0003f05070 */
[----:B------:R-:W-:Y:S05]  /*0d30*/  @P0 BRA `(.L_x_12) ;  /* 0x0000000000280947 */ /* 0x000fea0003800000 */
[----:B------:R-:W-:-:S04]  /*0d40*/  SHF.L.U32 R2, R0, 0x1, RZ ;  /* 0x0000000100027819 */ /* 0x000fc800000006ff */
[----:B------:R-:W-:-:S13]  /*0d50*/  ISETP.NE.AND P0, PT, R2, RZ, PT ;  /* 0x000000ff0200720c */ /* 0x000fda0003f05270 */
[----:B------:R-:W-:Y:S01]  /*0d60*/  @P0 FFMA R9, R0, 1.84467440737095516160e+19, RZ ;  /* 0x5f80000000090823 */ /* 0x000fe200000000ff */
[----:B------:R-:W-:Y:S08]  /*0d70*/  @!P0 MUFU.RCP R7, R0 ;  /* 0x0000000000078308 */ /* 0x000ff00000001000 */
[----:B------:R-:W0:Y:S02]  /*0d80*/  @P0 MUFU.RCP R2, R9 ;  /* 0x0000000900020308 */ /* 0x000e240000001000 */
[----:B0-----:R-:W-:-:S04]  /*0d90*/  @P0 FFMA R10, R9, R2, -1 ;  /* 0xbf800000090a0423 */ /* 0x001fc80000000002 */
[----:B------:R-:W-:-:S04]  /*0da0*/  @P0 FADD.FTZ R11, -R10, -RZ ;  /* 0x800000ff0a0b0221 */ /* 0x000fc80000010100 */
[----:B------:R-:W-:-:S04]  /*0db0*/  @P0 FFMA R2, R2, R11, R2 ;  /* 0x0000000b02020223 */ /* 0x000fc80000000002 */
[----:B------:R-:W-:Y:S01]  /*0dc0*/  @P0 FFMA R7, R2, 1.84467440737095516160e+19, RZ ;  /* 0x5f80000002070823 */ /* 0x000fe200000000ff */
[----:B------:R-:W-:Y:S06]  /*0dd0*/  BRA `(.L_x_13) ;  /* 0x0000000000887947 */ /* 0x000fec0003800000 */
.L_x_12:
[----:B------:R-:W-:-:S04]  /*0de0*/  IADD3 R13, PT, PT, R11, -0xfd, RZ ;  /* 0xffffff030b0d7810 */ /* 0x000fc80007ffe0ff */
[----:B------:R-:W-:-:S13]  /*0df0*/  ISETP.GT.U32.AND P0, PT, R13, 0x1, PT ;  /* 0x000000010d00780c */ /* 0x000fda0003f04070 */
[----:B------:R-:W-:Y:S05]  /*0e00*/  @P0 BRA `(.L_x_14) ;  /* 0x0000000000780947 */ /* 0x000fea0003800000 */
[----:B------:R-:W-:Y:S01]  /*0e10*/  LOP3.LUT R2, R0, 0x7fffff, RZ, 0xc0, !PT ;  /* 0x007fffff00027812 */ /* 0x000fe200078ec0ff */
[----:B------:R-:W-:-:S03]  /*0e20*/  HFMA2 R12, -RZ, RZ, 0, 1.78813934326171875e-07 ;  /* 0x00000003ff0c7431 */ /* 0x000fc600000001ff */
[----:B------:R-:W-:-:S04]  /*0e30*/  LOP3.LUT R2, R2, 0x3f800000, RZ, 0xfc, !PT ;  /* 0x3f80000002027812 */ /* 0x000fc800078efcff */
[----:B------:R-:W0:Y:S01]  /*0e40*/  MUFU.RCP R7, R2 ;  /* 0x0000000200077308 */ /* 0x000e220000001000 */
[----:B------:R-:W-:Y:S01]  /*0e50*/  SHF.L.U32 R12, R12, R13, RZ ;  /* 0x0000000d0c0c7219 */ /* 0x000fe200000006ff */
[----:B0-----:R-:W-:-:S04]  /*0e60*/  FFMA R9, R2, R7, -1 ;  /* 0xbf80000002097423 */ /* 0x001fc80000000007 */
[----:B------:R-:W-:-:S04]  /*0e70*/  FADD.FTZ R10, -R9, -RZ ;  /* 0x800000ff090a7221 */ /* 0x000fc80000010100 */
[CCC-:B------:R-:W-:Y:S01]  /*0e80*/  FFMA.RM R9, R7.reuse, R10.reuse, R7.reuse ;  /* 0x0000000a07097223 */ /* 0x1c0fe20000004007 */
[----:B------:R-:W-:-:S04]  /*0e90*/  FFMA.RP R10, R7, R10, R7 ;  /* 0x0000000a070a7223 */ /* 0x000fc80000008007 */
[C---:B------:R-:W-:Y:S02]  /*0ea0*/  LOP3.LUT R7, R9.reuse, 0x7fffff, RZ, 0xc0, !PT ;  /* 0x007fffff09077812 */ /* 0x040fe400078ec0ff */
[----:B------:R-:W-:Y:S02]  /*0eb0*/  FSETP.NEU.FTZ.AND P0, PT, R9, R10, PT ;  /* 0x0000000a0900720b */ /* 0x000fe40003f1d000 */
[----:B------:R-:W-:Y:S02]  /*0ec0*/  LOP3.LUT R7, R7, 0x800000, RZ, 0xfc, !PT ;  /* 0x0080000007077812 */ /* 0x000fe400078efcff */
[----:B------:R-:W-:Y:S02]  /*0ed0*/  SEL R9, RZ, 0xffffffff, !P0 ;  /* 0xffffffffff097807 */ /* 0x000fe40004000000 */
[----:B------:R-:W-:Y:S02]  /*0ee0*/  LOP3.LUT R12, R12, R7, RZ, 0xc0, !PT ;  /* 0x000000070c0c7212 */ /* 0x000fe400078ec0ff */
[----:B------:R-:W-:-:S02]  /*0ef0*/  IADD3 R2, PT, PT, -R9, RZ, RZ ;  /* 0x000000ff09027210 */ /* 0x000fc40007ffe1ff */
[-C--:B------:R-:W-:Y:S02]  /*0f00*/  SHF.R.U32.HI R12, RZ, R13.reuse, R12 ;  /* 0x0000000dff0c7219 */ /* 0x080fe4000001160c */
[----:B------:R-:W-:Y:S02]  /*0f10*/  LOP3.LUT P1, RZ, R2, R13, R7, 0xf8, !PT ;  /* 0x0000000d02ff7212 */ /* 0x000fe4000782f807 */
[C---:B------:R-:W-:Y:S02]  /*0f20*/  LOP3.LUT P0, RZ, R12.reuse, 0x1, RZ, 0xc0, !PT ;  /* 0x000000010cff7812 */ /* 0x040fe4000780c0ff */
[----:B------:R-:W-:-:S04]  /*0f30*/  LOP3.LUT P2, RZ, R12, 0x2, RZ, 0xc0, !PT ;  /* 0x000000020cff7812 */ /* 0x000fc8000784c0ff */
[----:B------:R-:W-:Y:S02]  /*0f40*/  PLOP3.LUT P0, PT, P0, P1, P2, 0xe0, 0x0 ;  /* 0x000000000000781c */ /* 0x000fe40000703c20 */
[----:B------:R-:W-:Y:S02]  /*0f50*/  LOP3.LUT P1, RZ, R0, 0x7fffff, RZ, 0xc0, !PT ;  /* 0x007fffff00ff7812 */ /* 0x000fe4000782c0ff */
[----:B------:R-:W-:-:S04]  /*0f60*/  SEL R2, RZ, 0x1, !P0 ;  /* 0x00000001ff027807 */ /* 0x000fc80004000000 */
[----:B------:R-:W-:-:S04]  /*0f70*/  IADD3 R2, PT, PT, -R2, RZ, RZ ;  /* 0x000000ff02027210 */ /* 0x000fc80007ffe1ff */
[----:B------:R-:W-:Y:S02]  /*0f80*/  ISETP.GE.AND P0, PT, R2, RZ, PT ;  /* 0x000000ff0200720c */ /* 0x000fe40003f06270 */
[----:B------:R-:W-:-:S04]  /*0f90*/  IADD3 R2, PT, PT, R11, -0xfc, RZ ;  /* 0xffffff040b027810 */ /* 0x000fc80007ffe0ff */
[----:B------:R-:W-:-:S07]  /*0fa0*/  SHF.R.U32.HI R7, RZ, R2, R7 ;  /* 0x00000002ff077219 */ /* 0x000fce0000011607 */
[----:B------:R-:W-:-:S04]  /*0fb0*/  @!P0 IADD3 R7, PT, PT, R7, 0x1, RZ ;  /* 0x0000000107078810 */ /* 0x000fc80007ffe0ff */
[----:B------:R-:W-:-:S04]  /*0fc0*/  @!P1 SHF.L.U32 R7, R7, 0x1, RZ ;  /* 0x0000000107079819 */ /* 0x000fc800000006ff */
[----:B------:R-:W-:Y:S01]  /*0fd0*/  LOP3.LUT R7, R7, 0x80000000, R0, 0xf8, !PT ;  /* 0x8000000007077812 */ /* 0x000fe200078ef800 */
[----:B------:R-:W-:Y:S06]  /*0fe0*/  BRA `(.L_x_13) ;  /* 0x0000000000047947 */ /* 0x000fec0003800000 */
.L_x_14:
[----:B------:R0:W1:Y:S02]  /*0ff0*/  MUFU.RCP R7, R0 ;  /* 0x0000000000077308 */ /* 0x0000640000001000 */
.L_x_13:
[----:B------:R-:W-:Y:S05]  /*1000*/  BSYNC.RECONVERGENT B1 ;  /* 0x0000000000017941 */ /* 0x000fea0003800200 */
.L_x_11:
[----:B------:R-:W-:-:S04]  /*1010*/  MOV R9, 0x0 ;  /* 0x0000000000097802 */ /* 0x000fc80000000f00 */
[----:B01----:R-:W-:Y:S05]  /*1020*/  RET.REL.NODEC R8 `(_Z6set_QsPfS_S_) ;  /* 0xffffffec08f47950 */ /* 0x003fea0003c3ffff */
        .weak           $__internal_1_$__cuda_sm20_sqrt_rn_f32_slowpath
        .type           $__internal_1_$__cuda_sm20_sqrt_rn_f32_slowpath,@function
        .size           $__internal_1_$__cuda_sm20_sqrt_rn_f32_slowpath,(.L_x_34 - $__internal_1_$__cuda_sm20_sqrt_rn_f32_slowpath)
$__internal_1_$__cuda_sm20_sqrt_rn_f32_slowpath:
[----:B------:R-:W-:-:S13]  /*1030*/  LOP3.LUT P0, RZ, R9, 0x7fffffff, RZ, 0xc0, !PT ;  /* 0x7fffffff09ff7812 */ /* 0x000fda000780c0ff */
[----:B------:R-:W-:Y:S01]  /*1040*/  @!P0 MOV R2, R9 ;  /* 0x0000000900028202 */ /* 0x000fe20000000f00 */
[----:B------:R-:W-:Y:S06]  /*1050*/  @!P0 BRA `(.L_x_15) ;  /* 0x0000000000448947 */ /* 0x000fec0003800000 */
[----:B------:R-:W-:Y:S02]  /*1060*/  FSETP.GEU.FTZ.AND P0, PT, R9, RZ, PT ;  /* 0x000000ff0900720b */ /* 0x000fe40003f1e000 */
[----:B------:R-:W-:-:S11]  /*1070*/  MOV R0, R9 ;  /* 0x0000000900007202 */ /* 0x000fd60000000f00 */
[----:B------:R-:W-:Y:S01]  /*1080*/  @!P0 MOV R2, 0x7fffffff ;  /* 0x7fffffff00028802 */ /* 0x000fe20000000f00 */
[----:B------:R-:W-:Y:S06]  /*1090*/  @!P0 BRA `(.L_x_15) ;  /* 0x0000000000348947 */ /* 0x000fec0003800000 */
[----:B------:R-:W-:-:S13]  /*10a0*/  FSETP.GTU.FTZ.AND P0, PT, |R0|, +INF , PT ;  /* 0x7f8000000000780b */ /* 0x000fda0003f1c200 */
[----:B------:R-:W-:Y:S01]  /*10b0*/  @P0 FADD.FTZ R2, R0, 1 ;  /* 0x3f80000000020421 */ /* 0x000fe20000010000 */
[----:B------:R-:W-:Y:S06]  /*10c0*/  @P0 BRA `(.L_x_15) ;  /* 0x0000000000280947 */ /* 0x000fec0003800000 */
[----:B------:R-:W-:-:S13]  /*10d0*/  FSETP.NEU.FTZ.AND P0, PT, |R0|, +INF , PT ;  /* 0x7f8000000000780b */ /* 0x000fda0003f1d200 */
[----:B------:R-:W-:-:S04]  /*10e0*/  @P0 FFMA R7, R0, 1.84467440737095516160e+19, RZ ;  /* 0x5f80000000070823 */ /* 0x000fc800000000ff */
[----:B------:R-:W0:Y:S02]  /*10f0*/  @P0 MUFU.RSQ R2, R7 ;  /* 0x0000000700020308 */ /* 0x000e240000001400 */
[----:B0-----:R-:W-:Y:S01]  /*1100*/  @P0 FMUL.FTZ R8, R7, R2 ;  /* 0x0000000207080220 */ /* 0x001fe20000410000 */
[----:B------:R-:W-:Y:S01]  /*1110*/  @P0 FMUL.FTZ R10, R2, 0.5 ;  /* 0x3f000000020a0820 */ /* 0x000fe20000410000 */
[----:B------:R-:W-:Y:S02]  /*1120*/  @!P0 MOV R2, R0 ;  /* 0x0000000000028202 */ /* 0x000fe40000000f00 */
[----:B------:R-:W-:-:S04]  /*1130*/  @P0 FADD.FTZ R9, -R8, -RZ ;  /* 0x800000ff08090221 */ /* 0x000fc80000010100 */
[----:B------:R-:W-:-:S04]  /*1140*/  @P0 FFMA R9, R8, R9, R7 ;  /* 0x0000000908090223 */ /* 0x000fc80000000007 */
[----:B------:R-:W-:-:S04]  /*1150*/  @P0 FFMA R9, R9, R10, R8 ;  /* 0x0000000a09090223 */ /* 0x000fc80000000008 */
[----:B------:R-:W-:-:S07]  /*1160*/  @P0 FMUL.FTZ R2, R9, 2.3283064365386962891e-10 ;  /* 0x2f80000009020820 */ /* 0x000fce0000410000 */
.L_x_15:
[----:B------:R-:W-:Y:S01]  /*1170*/  HFMA2 R9, -RZ, RZ, 0, 0 ;  /* 0x00000000ff097431 */ /* 0x000fe200000001ff */
[----:B------:R-:W-:-:S04]  /*1180*/  MOV R8, R11 ;  /* 0x0000000b00087202 */ /* 0x000fc80000000f00 */
[----:B------:R-:W-:Y:S05]  /*1190*/  RET.REL.NODEC R8 `(_Z6set_QsPfS_S_) ;  /* 0xffffffec08987950 */ /* 0x000fea0003c3ffff */
.L_x_16:
[----:B------:R-:W-:-:S00]  /*11a0*/  BRA `(.L_x_16) ;  /* 0xfffffffc00fc7947 */ /* 0x000fc0000383ffff */
[----:B------:R-:W-:-:S00]  /*11b0*/  NOP ;  /* 0x0000000000007918 */ /* 0x000fc00000000000 */
        /* <DEDUP_REMOVED lines=12> */
.L_x_34:


//--------------------- .text._Z9update_QsPfS_S_i --------------------------
	.section	.text._Z9update_QsPfS_S_i,"ax",@progbits
	.align	128
        .global         _Z9update_QsPfS_S_i
        .type           _Z9update_QsPfS_S_i,@function
        .size           _Z9update_QsPfS_S_i,(.L_x_36 - _Z9update_QsPfS_S_i)
        .other          _Z9update_QsPfS_S_i,@"STO_CUDA_ENTRY STV_DEFAULT"
_Z9update_QsPfS_S_i:
.text._Z9update_QsPfS_S_i:
[----:B------:R-:W-:Y:S01]  /*0000*/  LDC R1, c[0x0][0x37c] ;  /* 0x0000df00ff017b82 */ /* 0x000fe20000000800 */
[----:B------:R-:W0:Y:S07]  /*0010*/  S2R R11, SR_TID.X ;  /* 0x00000000000b7919 */ /* 0x000e2e0000002100 */
[----:B------:R-:W0:Y:S08]  /*0020*/  S2UR UR4, SR_CTAID.X ;  /* 0x00000000000479c3 */ /* 0x000e300000002500 */
[----:B------:R-:W0:Y:S02]  /*0030*/  LDC R0, c[0x0][0x360] ;  /* 0x0000d800ff007b82 */ /* 0x000e240000000800 */
[----:B0-----:R-:W-:-:S05]  /*0040*/  IMAD R11, R0, UR4, R11 ;  /* 0x00000004000b7c24 */ /* 0x001fca000f8e020b */
[----:B------:R-:W-:-:S13]  /*0050*/  ISETP.GT.AND P0, PT, R11, 0x3ffffff, PT ;  /* 0x03ffffff0b00780c */ /* 0x000fda0003f04270 */
[----:B------:R-:W-:Y:S05]  /*0060*/  @P0 EXIT ;  /* 0x000000000000094d */ /* 0x000fea0003800000 */
[----:B------:R-:W0:Y:S01]  /*0070*/  LDC.64 R4, c[0x0][0x380] ;  /* 0x0000e000ff047b82 */ /* 0x000e220000000a00 */
[----:B------:R-:W1:Y:S01]  /*0080*/  LDCU.64 UR4, c[0x0][0x358] ;  /* 0x00006b00ff0477ac */ /* 0x000e620008000a00 */
[----:B0-----:R-:W-:-:S05]  /*0090*/  IMAD.WIDE R4, R11, 0x4, R4 ;  /* 0x000000040b047825 */ /* 0x001fca00078e0204 */
[----:B-1----:R-:W2:Y:S02]  /*00a0*/  LDG.E R3, desc[UR4][R4.64] ;  /* 0x0000000404037981 */ /* 0x002ea4000c1e1900 */
[----:B--2---:R-:W-:-:S13]  /*00b0*/  FSETP.NEU.AND P0, PT, R3, +INF , PT ;  /* 0x7f8000000300780b */ /* 0x004fda0003f0d000 */
[----:B------:R-:W-:Y:S05]  /*00c0*/  @!P0 EXIT ;  /* 0x000000000000894d */ /* 0x000fea0003800000 */
[----:B------:R-:W0:Y:S08]  /*00d0*/  LDC R13, c[0x0][0x398] ;  /* 0x0000e600ff0d7b82 */ /* 0x000e300000000800 */
[----:B------:R-:W0:Y:S08]  /*00e0*/  LDC.64 R6, c[0x0][0x388] ;  /* 0x0000e200ff067b82 */ /* 0x000e300000000a00 */
[----:B------:R-:W1:Y:S01]  /*00f0*/  LDC.64 R8, c[0x0][0x390] ;  /* 0x0000e400ff087b82 */ /* 0x000e620000000a00 */
[----:B0-----:R-:W-:-:S06]  /*0100*/  IMAD.WIDE R6, R13, 0x4, R6 ;  /* 0x000000040d067825 */ /* 0x001fcc00078e0206 */
[----:B------:R0:W2:Y:S01]  /*0110*/  LDG.E R7, desc[UR4][R6.64+0x95c] ;  /* 0x00095c0406077981 */ /* 0x0000a2000c1e1900 */
[----:B-1----:R-:W-:-:S06]  /*0120*/  IMAD.WIDE R8, R13, 0x4, R8 ;  /* 0x000000040d087825 */ /* 0x002fcc00078e0208 */
[----:B------:R-:W3:Y:S01]  /*0130*/  LDG.E R8, desc[UR4][R8.64+0x95c] ;  /* 0x00095c0408087981 */ /* 0x000ee2000c1e1900 */
[----:B------:R-:W-:-:S04]  /*0140*/  SHF.R.S32.HI R0, RZ, 0x1f, R11 ;  /* 0x0000001fff007819 */ /* 0x000fc8000001140b */
[----:B------:R-:W-:-:S04]  /*0150*/  LEA.HI R0, R0, R11, RZ, 0xd ;  /* 0x0000000b00007211 */ /* 0x000fc800078f68ff */
[----:B------:R-:W-:-:S04]  /*0160*/  LOP3.LUT R2, R0, 0xffffe000, RZ, 0xc0, !PT ;  /* 0xffffe00000027812 */ /* 0x000fc800078ec0ff */
[----:B------:R-:W-:-:S04]  /*0170*/  IADD3 R2, PT, PT, R11, -R2, RZ ;  /* 0x800000020b027210 */ /* 0x000fc80007ffe0ff */
[----:B------:R-:W-:Y:S02]  /*0180*/  I2FP.F32.S32 R2, R2 ;  /* 0x0000000200027245 */ /* 0x000fe40000201400 */
[----:B------:R-:W-:-:S04]  /*0190*/  SHF.R.S32.HI R0, RZ, 0xd, R0 ;  /* 0x0000000dff007819 */ /* 0x000fc80000011400 */
[----:B------:R-:W-:Y:S01]  /*01a0*/  I2FP.F32.S32 R11, R0 ;  /* 0x00000000000b7245 */ /* 0x000fe20000201400 */
[----:B------:R-:W-:Y:S01]  /*01b0*/  BSSY.RECONVERGENT B0, `(.L_x_17) ;  /* 0x0000049000007945 */ /* 0x000fe20003800200 */
[----:B0-----:R-:W-:Y:S02]  /*01c0*/  HFMA2 R6, -RZ, RZ, 1.875, 0 ;  /* 0x3f800000ff067431 */ /* 0x001fe400000001ff */
[----:B--2---:R-:W-:-:S05]  /*01d0*/  FADD R2, R2, -R7 ;  /* 0x8000000702027221 */ /* 0x004fca0000000000 */
[----:B------:R-:W-:Y:S01]  /*01e0*/  FSETP.NEU.AND P0, PT, R2, 1, PT ;  /* 0x3f8000000200780b */ /* 0x000fe20003f0d000 */
[----:B---3--:R-:W-:Y:S01]  /*01f0*/  FADD R0, -R8, R11 ;  /* 0x0000000b08007221 */ /* 0x008fe20000000100 */
[----:B------:R-:W-:-:S04]  /*0200*/  MOV R7, 0x3f800000 ;  /* 0x3f80000000077802 */ /* 0x000fc80000000f00 */
[----:B------:R-:W-:-:S07]  /*0210*/  FSETP.NEU.AND P1, PT, R0, 1, PT ;  /* 0x3f8000000000780b */ /* 0x000fce0003f2d000 */
[----:B------:R-:W-:Y:S06]  /*0220*/  @!P0 BRA `(.L_x_18) ;  /* 0x0000000400048947 */ /* 0x000fec0003800000 */
        /* <DEDUP_REMOVED lines=65> */
.L_x_18:
[----:B------:R-:W-:Y:S05]  /*0640*/  BSYNC.RECONVERGENT B0 ;  /* 0x0000000000007941 */ /* 0x000fea0003800200 */
.L_x_17:
        /* <DEDUP_REMOVED lines=48> */
[----:B------:R-:W-:Y:S01]  /*0950*/  FFMA R9, R2, 2, R9 ;  /* 0x4000000002097823 */ /* 0x000fe20000000009 */
[----:B0-----:R-:W-:Y:S01]  /*0960*/  FADD R2, R6, -R13 ;  /* 0x8000000d06027221 */ /* 0x001fe20000000000 */
[----:B------:R-:W-:-:S03]  /*0970*/  FSETP.GT.AND P1, PT, R13, RZ, PT ;  /* 0x000000ff0d00720b */ /* 0x000fc60003f24000 */
[----:B------:R-:W-:Y:S01]  /*0980*/  FADD R2, R2, R9 ;  /* 0x0000000902027221 */ /* 0x000fe20000000000 */
[----:B------:R-:W-:Y:S02]  /*0990*/  SEL R8, RZ, 0x83000000, P1 ;  /* 0x83000000ff087807 */ /* 0x000fe40000800000 */
[----:B------:R-:W-:Y:S01]  /*09a0*/  FSETP.GEU.AND P1, PT, R6, RZ, PT ;  /* 0x000000ff0600720b */ /* 0x000fe20003f2e000 */
[----:B------:R-:W-:Y:S01]  /*09b0*/  FFMA R9, R2, R11, 0.0013391353422775864601 ;  /* 0x3aaf85ed02097423 */ /* 0x000fe2000000000b */
[----:B------:R-:W-:-:S03]  /*09c0*/  IADD3 R10, PT, PT, R8, 0x7f000000, RZ ;  /* 0x7f000000080a7810 */ /* 0x000fc60007ffe0ff */
[C---:B------:R-:W-:Y:S02]  /*09d0*/  FFMA R11, R2.reuse, R9, 0.0096188392490148544312 ;  /* 0x3c1d9856020b7423 */ /* 0x040fe40000000009 */
[----:B------:R0:W1:Y:S02]  /*09e0*/  F2I.NTZ R9, R6 ;  /* 0x0000000600097305 */ /* 0x0000640000203100 */
[----:B------:R-:W-:-:S04]  /*09f0*/  FFMA R11, R2, R11, 0.055503588169813156128 ;  /* 0x3d6357bb020b7423 */ /* 0x000fc8000000000b */
[----:B------:R-:W-:Y:S01]  /*0a00*/  FFMA R11, R2, R11, 0.24022644758224487305 ;  /* 0x3e75fdec020b7423 */ /* 0x000fe2000000000b */
[----:B0-----:R-:W-:-:S03]  /*0a10*/  FSEL R6, RZ, +INF , !P1 ;  /* 0x7f800000ff067808 */ /* 0x001fc60004800000 */
[----:B------:R-:W-:-:S04]  /*0a20*/  FFMA R11, R2, R11, 0.69314718246459960938 ;  /* 0x3f317218020b7423 */ /* 0x000fc8000000000b */
[----:B------:R-:W-:Y:S01]  /*0a30*/  FFMA R11, R2, R11, 1 ;  /* 0x3f800000020b7423 */ /* 0x000fe2000000000b */
[----:B-1----:R-:W-:-:S03]  /*0a40*/  LEA R9, R9, -R8, 0x17 ;  /* 0x8000000809097211 */ /* 0x002fc600078eb8ff */
[----:B------:R-:W-:-:S04]  /*0a50*/  FMUL R10, R10, R11 ;  /* 0x0000000b0a0a7220 */ /* 0x000fc80000400000 */
[----:B------:R-:W-:Y:S01]  /*0a60*/  @!P2 FMUL R6, R9, R10 ;  /* 0x0000000a0906a220 */ /* 0x000fe20000400000 */
[----:B------:R-:W-:-:S07]  /*0a70*/  @!P0 LOP3.LUT R6, R0, 0x7fffffff, RZ, 0xc0, !PT ;  /* 0x7fffffff00068812 */ /* 0x000fce00078ec0ff */
.L_x_20:
[----:B------:R-:W-:Y:S05]  /*0a80*/  BSYNC.RECONVERGENT B0 ;  /* 0x0000000000007941 */ /* 0x000fea0003800200 */
.L_x_19:
[----:B------:R-:W-:Y:S01]  /*0a90*/  FADD R7, R6, R7 ;  /* 0x0000000706077221 */ /* 0x000fe20000000000 */
[----:B------:R-:W-:Y:S03]  /*0aa0*/  BSSY.RECONVERGENT B0, `(.L_x_21) ;  /* 0x000000d000007945 */ /* 0x000fe60003800200 */
[----:B------:R0:W1:Y:S01]  /*0ab0*/  MUFU.RSQ R2, R7 ;  /* 0x0000000700027308 */ /* 0x0000620000001400 */
[----:B------:R-:W-:-:S04]  /*0ac0*/  IADD3 R0, PT, PT, R7, -0xd000000, RZ ;  /* 0xf300000007007810 */ /* 0x000fc80007ffe0ff */
[----:B------:R-:W-:-:S13]  /*0ad0*/  ISETP.GT.U32.AND P0, PT, R0, 0x727fffff, PT ;  /* 0x727fffff0000780c */ /* 0x000fda0003f04070 */
[----:B01----:R-:W-:Y:S05]  /*0ae0*/  @!P0 BRA `(.L_x_22) ;  /* 0x0000000000108947 */ /* 0x003fea0003800000 */
[----:B------:R-:W-:-:S07]  /*0af0*/  MOV R10, 0xb10 ;  /* 0x00000b10000a7802 */ /* 0x000fce0000000f00 */
[----:B------:R-:W-:Y:S05]  /*0b00*/  CALL.REL.NOINC `($__internal_3_$__cuda_sm20_sqrt_rn_f32_slowpath) ;  /* 0x0000000400307944 */ /* 0x000fea0003c00000 */
[----:B------:R-:W-:Y:S01]  /*0b10*/  MOV R0, R2 ;  /* 0x0000000200007202 */ /* 0x000fe20000000f00 */
[----:B------:R-:W-:Y:S06]  /*0b20*/  BRA `(.L_x_23) ;  /* 0x0000000000107947 */ /* 0x000fec0003800000 */
.L_x_22:
[----:B------:R-:W-:Y:S01]  /*0b30*/  FMUL.FTZ R0, R7, R2 ;  /* 0x0000000207007220 */ /* 0x000fe20000410000 */
[----:B------:R-:W-:-:S03]  /*0b40*/  FMUL.FTZ R2, R2, 0.5 ;  /* 0x3f00000002027820 */ /* 0x000fc60000410000 */
[----:B------:R-:W-:-:S04]  /*0b50*/  FFMA R7, -R0, R0, R7 ;  /* 0x0000000000077223 */ /* 0x000fc80000000107 */
[----:B------:R-:W-:-:S07]  /*0b60*/  FFMA R0, R7, R2, R0 ;  /* 0x0000000207007223 */ /* 0x000fce0000000000 */
.L_x_23:
[----:B------:R-:W-:Y:S05]  /*0b70*/  BSYNC.RECONVERGENT B0 ;  /* 0x0000000000007941 */ /* 0x000fea0003800200 */
.L_x_21:
[----:B------:R-:W-:Y:S01]  /*0b80*/  IADD3 R2, PT, PT, R0, 0x1800000, RZ ;  /* 0x0180000000027810 */ /* 0x000fe20007ffe0ff */
[----:B------:R-:W-:Y:S03]  /*0b90*/  BSSY.RECONVERGENT B0, `(.L_x_24) ;  /* 0x000000b000007945 */ /* 0x000fe60003800200 */
[----:B------:R-:W-:-:S04]  /*0ba0*/  LOP3.LUT R2, R2, 0x7f800000, RZ, 0xc0, !PT ;  /* 0x7f80000002027812 */ /* 0x000fc800078ec0ff */
[----:B------:R-:W-:-:S13]  /*0bb0*/  ISETP.GT.U32.AND P0, PT, R2, 0x1ffffff, PT ;  /* 0x01ffffff0200780c */ /* 0x000fda0003f04070 */
[----:B------:R-:W-:Y:S05]  /*0bc0*/  @P0 BRA `(.L_x_25) ;  /* 0x00000000000c0947 */ /* 0x000fea0003800000 */
[----:B------:R-:W-:-:S07]  /*0bd0*/  MOV R6, 0xbf0 ;  /* 0x00000bf000067802 */ /* 0x000fce0000000f00 */
[----:B------:R-:W-:Y:S05]  /*0be0*/  CALL.REL.NOINC `($__internal_2_$__cuda_sm20_rcp_rn_f32_slowpath) ;  /* 0x0000000000247944 */ /* 0x000fea0003c00000 */
[----:B------:R-:W-:Y:S05]  /*0bf0*/  BRA `(.L_x_26) ;  /* 0x0000000000107947 */ /* 0x000fea0003800000 */
.L_x_25:
[----:B------:R-:W0:Y:S02]  /*0c00*/  MUFU.RCP R7, R0 ;  /* 0x0000000000077308 */ /* 0x000e240000001000 */
[----:B0-----:R-:W-:-:S04]  /*0c10*/  FFMA R2, R7, R0, -1 ;  /* 0xbf80000007027423 */ /* 0x001fc80000000000 */
[----:B------:R-:W-:-:S04]  /*0c20*/  FADD.FTZ R2, -R2, -RZ ;  /* 0x800000ff02027221 */ /* 0x000fc80000010100 */
[----:B------:R-:W-:-:S07]  /*0c30*/  FFMA R2, R7, R2, R7 ;  /* 0x0000000207027223 */ /* 0x000fce0000000007 */
.L_x_26:
[----:B------:R-:W-:Y:S05]  /*0c40*/  BSYNC.RECONVERGENT B0 ;  /* 0x0000000000007941 */ /* 0x000fea0003800200 */
.L_x_24:
[----:B------:R-:W-:-:S05]  /*0c50*/  FADD R3, R3, R2 ;  /* 0x0000000203037221 */ /* 0x000fca0000000000 */
[----:B------:R-:W-:Y:S01]  /*0c60*/  STG.E desc[UR4][R4.64], R3 ;  /* 0x0000000304007986 */ /* 0x000fe2000c101904 */
[----:B------:R-:W-:Y:S05]  /*0c70*/  EXIT ;  /* 0x000000000000794d */ /* 0x000fea0003800000 */
        .weak           $__internal_2_$__cuda_sm20_rcp_rn_f32_slowpath
        .type           $__internal_2_$__cuda_sm20_rcp_rn_f32_slowpath,@function
        .size           $__internal_2_$__cuda_sm20_rcp_rn_f32_slowpath,($__internal_3_$__cuda_sm20_sqrt_rn_f32_slowpath - $__internal_2_$__cuda_sm20_rcp_rn_f32_slowpath)
$__internal_2_$__cuda_sm20_rcp_rn_f32_slowpath:
        /* <DEDUP_REMOVED lines=15> */
.L_x_28:
        /* <DEDUP_REMOVED lines=33> */
.L_x_30:
[----:B------:R0:W1:Y:S02]  /*0f80*/  MUFU.RCP R7, R0 ;  /* 0x0000000000077308 */ /* 0x0000640000001000 */
.L_x_29:
[----:B------:R-:W-:Y:S05]  /*0f90*/  BSYNC.RECONVERGENT B1 ;  /* 0x0000000000017941 */ /* 0x000fea0003800200 */
.L_x_27:
[----:B-1----:R-:W-:Y:S01]  /*0fa0*/  MOV R2, R7 ;  /* 0x0000000700027202 */ /* 0x002fe20000000f00 */
[----:B------:R-:W-:-:S04]  /*0fb0*/  HFMA2 R7, -RZ, RZ, 0, 0 ;  /* 0x00000000ff077431 */ /* 0x000fc800000001ff */
[----:B0-----:R-:W-:Y:S05]  /*0fc0*/  RET.REL.NODEC R6 `(_Z9update_QsPfS_S_i) ;  /* 0xfffffff0060c7950 */ /* 0x001fea0003c3ffff */
        .weak           $__internal_3_$__cuda_sm20_sqrt_rn_f32_slowpath
        .type           $__internal_3_$__cuda_sm20_sqrt_rn_f32_slowpath,@function
        .size           $__internal_3_$__cuda_sm20_sqrt_rn_f32_slowpath,(.L_x_36 - $__internal_3_$__cuda_sm20_sqrt_rn_f32_slowpath)
$__internal_3_$__cuda_sm20_sqrt_rn_f32_slowpath:
        /* <DEDUP_REMOVED lines=14> */
[----:B------:R-:W-:-:S03]  /*10b0*/  @P0 FMUL.FTZ R7, R7, 0.5 ;  /* 0x3f00000007070820 */ /* 0x000fc60000410000 */
[----:B------:R-:W-:-:S04]  /*10c0*/  @P0 FADD.FTZ R2, -R9, -RZ ;  /* 0x800000ff09020221 */ /* 0x000fc80000010100 */
[----:B------:R-:W-:Y:S01]  /*10d0*/  @P0 FFMA R8, R9, R2, R6 ;  /* 0x0000000209080223 */ /* 0x000fe20000000006 */
[----:B------:R-:W-:-:S03]  /*10e0*/  @!P0 MOV R2, R0 ;  /* 0x0000000000028202 */ /* 0x000fc60000000f00 */
[----:B------:R-:W-:-:S04]  /*10f0*/  @P0 FFMA R7, R8, R7, R9 ;  /* 0x0000000708070223 */ /* 0x000fc80000000009 */
[----:B------:R-:W-:-:S07]  /*1100*/  @P0 FMUL.FTZ R2, R7, 2.3283064365386962891e-10 ;  /* 0x2f80000007020820 */ /* 0x000fce0000410000 */
.L_x_31:
[----:B------:R-:W-:Y:S01]  /*1110*/  HFMA2 R7, -RZ, RZ, 0, 0 ;  /* 0x00000000ff077431 */ /* 0x000fe200000001ff */
[----:B------:R-:W-:-:S04]  /*1120*/  MOV R6, R10 ;  /* 0x0000000a00067202 */ /* 0x000fc80000000f00 */
[----:B------:R-:W-:Y:S05]  /*1130*/  RET.REL.NODEC R6 `(_Z9update_QsPfS_S_i) ;  /* 0xffffffec06b07950 */ /* 0x000fea0003c3ffff */
.L_x_32:
        /* <DEDUP_REMOVED lines=12> */
.L_x_36:


//--------------------- .nv.shared.reserved.0     --------------------------
	.section	.nv.shared.reserved.0,"aw",@nobits
	.weak		__nv_reservedSMEM_offset_0_alias
	.size		__nv_reservedSMEM_offset_0_alias, 0, 64
	.other		__nv_reservedSMEM_offset_0_alias,@"STO_CUDA_RESERVED_SHARED STV_DEFAULT"
__nv_reservedSMEM_offset_0_alias:
	.zero		0
	.zero		64


//--------------------- .nv.constant0._Z6set_QsPfS_S_ --------------------------
	.section	.nv.constant0._Z6set_QsPfS_S_,"a",@progbits
	.sectionflags	@""
	.align	4
.nv.constant0._Z6set_QsPfS_S_:
	.zero		920


//--------------------- .nv.constant0._Z9update_QsPfS_S_i --------------------------
	.section	.nv.constant0._Z9update_QsPfS_S_i,"a",@progbits
	.sectionflags	@""
	.align	4
.nv.constant0._Z9update_QsPfS_S_i:
	.zero		924


//--------------------- SYMBOLS --------------------------

	.type		.nv.reservedSmem.offset0,@object
	.size		.nv.reservedSmem.offset0,0x4
